//
// Generated by NVIDIA NVVM Compiler
//
// Compiler Build ID: CL-36424714
// Cuda compilation tools, release 13.0, V13.0.88
// Based on NVVM 20.0.0
//

.version 9.0
.target sm_100
.address_size 64

	// .globl	_Z9matrixAddPfS_S_i
// _ZZ28matrixMultiplySharedAdvancedPfS_S_iE4subA has been demoted
// _ZZ28matrixMultiplySharedAdvancedPfS_S_iE4subB has been demoted
// _ZZ26matrixMultiplySharedSimplePfS_S_iE1A has been demoted
// _ZZ26matrixMultiplySharedSimplePfS_S_iE1B has been demoted

.visible .entry _Z9matrixAddPfS_S_i(
	.param .u64 .ptr .align 1 _Z9matrixAddPfS_S_i_param_0,
	.param .u64 .ptr .align 1 _Z9matrixAddPfS_S_i_param_1,
	.param .u64 .ptr .align 1 _Z9matrixAddPfS_S_i_param_2,
	.param .u32 _Z9matrixAddPfS_S_i_param_3
)
{
	.reg .pred 	%p<2>;
	.reg .b32 	%r<12>;
	.reg .b32 	%f<4>;
	.reg .b64 	%rd<11>;

	ld.param.u64 	%rd1, [_Z9matrixAddPfS_S_i_param_0];
	ld.param.u64 	%rd2, [_Z9matrixAddPfS_S_i_param_1];
	ld.param.u64 	%rd3, [_Z9matrixAddPfS_S_i_param_2];
	ld.param.u32 	%r3, [_Z9matrixAddPfS_S_i_param_3];
	mov.u32 	%r4, %ctaid.y;
	mov.u32 	%r5, %ntid.y;
	mov.u32 	%r6, %tid.y;
	mad.lo.s32 	%r1, %r4, %r5, %r6;
	mov.u32 	%r7, %ctaid.x;
	mov.u32 	%r8, %ntid.x;
	mov.u32 	%r9, %tid.x;
	mad.lo.s32 	%r2, %r7, %r8, %r9;
	max.s32 	%r10, %r1, %r2;
	setp.ge.s32 	%p1, %r10, %r3;
	@%p1 bra 	$L__BB0_2;
	cvta.to.global.u64 	%rd4, %rd1;
	cvta.to.global.u64 	%rd5, %rd2;
	cvta.to.global.u64 	%rd6, %rd3;
	mad.lo.s32 	%r11, %r3, %r1, %r2;
	mul.wide.s32 	%rd7, %r11, 4;
	add.s64 	%rd8, %rd4, %rd7;
	ld.global.f32 	%f1, [%rd8];
	add.s64 	%rd9, %rd5, %rd7;
	ld.global.f32 	%f2, [%rd9];
	add.f32 	%f3, %f1, %f2;
	add.s64 	%rd10, %rd6, %rd7;
	st.global.f32 	[%rd10], %f3;
$L__BB0_2:
	ret;

}
	// .globl	_Z14matrixSubtractPfS_S_i
.visible .entry _Z14matrixSubtractPfS_S_i(
	.param .u64 .ptr .align 1 _Z14matrixSubtractPfS_S_i_param_0,
	.param .u64 .ptr .align 1 _Z14matrixSubtractPfS_S_i_param_1,
	.param .u64 .ptr .align 1 _Z14matrixSubtractPfS_S_i_param_2,
	.param .u32 _Z14matrixSubtractPfS_S_i_param_3
)
{
	.reg .pred 	%p<2>;
	.reg .b32 	%r<12>;
	.reg .b32 	%f<4>;
	.reg .b64 	%rd<11>;

	ld.param.u64 	%rd1, [_Z14matrixSubtractPfS_S_i_param_0];
	ld.param.u64 	%rd2, [_Z14matrixSubtractPfS_S_i_param_1];
	ld.param.u64 	%rd3, [_Z14matrixSubtractPfS_S_i_param_2];
	ld.param.u32 	%r3, [_Z14matrixSubtractPfS_S_i_param_3];
	mov.u32 	%r4, %ctaid.y;
	mov.u32 	%r5, %ntid.y;
	mov.u32 	%r6, %tid.y;
	mad.lo.s32 	%r1, %r4, %r5, %r6;
	mov.u32 	%r7, %ctaid.x;
	mov.u32 	%r8, %ntid.x;
	mov.u32 	%r9, %tid.x;
	mad.lo.s32 	%r2, %r7, %r8, %r9;
	max.s32 	%r10, %r1, %r2;
	setp.ge.s32 	%p1, %r10, %r3;
	@%p1 bra 	$L__BB1_2;
	cvta.to.global.u64 	%rd4, %rd1;
	cvta.to.global.u64 	%rd5, %rd2;
	cvta.to.global.u64 	%rd6, %rd3;
	mad.lo.s32 	%r11, %r3, %r1, %r2;
	mul.wide.s32 	%rd7, %r11, 4;
	add.s64 	%rd8, %rd4, %rd7;
	ld.global.f32 	%f1, [%rd8];
	add.s64 	%rd9, %rd5, %rd7;
	ld.global.f32 	%f2, [%rd9];
	sub.f32 	%f3, %f1, %f2;
	add.s64 	%rd10, %rd6, %rd7;
	st.global.f32 	[%rd10], %f3;
$L__BB1_2:
	ret;

}
	// .globl	_Z28matrixMultiplySharedAdvancedPfS_S_i
.visible .entry _Z28matrixMultiplySharedAdvancedPfS_S_i(
	.param .u64 .ptr .align 1 _Z28matrixMultiplySharedAdvancedPfS_S_i_param_0,
	.param .u64 .ptr .align 1 _Z28matrixMultiplySharedAdvancedPfS_S_i_param_1,
	.param .u64 .ptr .align 1 _Z28matrixMultiplySharedAdvancedPfS_S_i_param_2,
	.param .u32 _Z28matrixMultiplySharedAdvancedPfS_S_i_param_3
)
{
	.reg .pred 	%p<6>;
	.reg .b32 	%r<36>;
	.reg .b32 	%f<147>;
	.reg .b64 	%rd<13>;
	// demoted variable
	.shared .align 4 .b8 _ZZ28matrixMultiplySharedAdvancedPfS_S_iE4subA[4096];
	// demoted variable
	.shared .align 4 .b8 _ZZ28matrixMultiplySharedAdvancedPfS_S_iE4subB[4096];
	ld.param.u64 	%rd3, [_Z28matrixMultiplySharedAdvancedPfS_S_i_param_0];
	ld.param.u64 	%rd4, [_Z28matrixMultiplySharedAdvancedPfS_S_i_param_1];
	ld.param.u64 	%rd5, [_Z28matrixMultiplySharedAdvancedPfS_S_i_param_2];
	ld.param.u32 	%r15, [_Z28matrixMultiplySharedAdvancedPfS_S_i_param_3];
	mov.u32 	%r16, %ntid.x;
	mov.u32 	%r17, %ctaid.x;
	mov.u32 	%r1, %tid.x;
	mad.lo.s32 	%r2, %r16, %r17, %r1;
	mov.u32 	%r18, %ntid.y;
	mov.u32 	%r19, %ctaid.y;
	mov.u32 	%r3, %tid.y;
	mad.lo.s32 	%r4, %r18, %r19, %r3;
	cvt.rn.f32.s32 	%f10, %r15;
	mul.f32 	%f11, %f10, 0f3D000000;
	cvt.rpi.f32.f32 	%f1, %f11;
	setp.leu.f32 	%p1, %f1, 0f00000000;
	mov.f32 	%f146, 0f00000000;
	@%p1 bra 	$L__BB2_7;
	mul.lo.s32 	%r5, %r15, %r2;
	shl.b32 	%r21, %r3, 7;
	mov.u32 	%r22, _ZZ28matrixMultiplySharedAdvancedPfS_S_iE4subA;
	shl.b32 	%r23, %r1, 2;
	add.s32 	%r8, %r22, %r23;
	add.s32 	%r6, %r8, %r21;
	shl.b32 	%r24, %r1, 7;
	mov.u32 	%r25, _ZZ28matrixMultiplySharedAdvancedPfS_S_iE4subB;
	shl.b32 	%r26, %r3, 2;
	add.s32 	%r9, %r25, %r26;
	add.s32 	%r7, %r9, %r24;
	cvta.to.global.u64 	%rd1, %rd3;
	cvta.to.global.u64 	%rd2, %rd4;
	mov.f32 	%f146, 0f00000000;
	mov.b32 	%r35, 0;
$L__BB2_2:
	shl.b32 	%r11, %r35, 5;
	add.s32 	%r27, %r11, %r3;
	max.s32 	%r28, %r2, %r27;
	setp.ge.s32 	%p2, %r28, %r15;
	mov.f32 	%f144, 0f00000000;
	@%p2 bra 	$L__BB2_4;
	add.s32 	%r29, %r27, %r5;
	mul.wide.s32 	%rd6, %r29, 4;
	add.s64 	%rd7, %rd1, %rd6;
	ld.global.f32 	%f144, [%rd7];
$L__BB2_4:
	st.shared.f32 	[%r6], %f144;
	add.s32 	%r13, %r11, %r1;
	max.s32 	%r31, %r4, %r13;
	setp.ge.s32 	%p3, %r31, %r15;
	mov.f32 	%f145, 0f00000000;
	@%p3 bra 	$L__BB2_6;
	mad.lo.s32 	%r32, %r13, %r15, %r4;
	mul.wide.s32 	%rd8, %r32, 4;
	add.s64 	%rd9, %rd2, %rd8;
	ld.global.f32 	%f145, [%rd9];
$L__BB2_6:
	st.shared.f32 	[%r7], %f145;
	bar.sync 	0;
	ld.shared.f32 	%f15, [%r8];
	ld.shared.f32 	%f16, [%r9];
	mul.rn.f32 	%f17, %f15, %f16;
	add.f32 	%f18, %f146, %f17;
	ld.shared.f32 	%f19, [%r8+128];
	ld.shared.f32 	%f20, [%r9+128];
	mul.rn.f32 	%f21, %f19, %f20;
	add.f32 	%f22, %f18, %f21;
	ld.shared.f32 	%f23, [%r8+256];
	ld.shared.f32 	%f24, [%r9+256];
	mul.rn.f32 	%f25, %f23, %f24;
	add.f32 	%f26, %f22, %f25;
	ld.shared.f32 	%f27, [%r8+384];
	ld.shared.f32 	%f28, [%r9+384];
	mul.rn.f32 	%f29, %f27, %f28;
	add.f32 	%f30, %f26, %f29;
	ld.shared.f32 	%f31, [%r8+512];
	ld.shared.f32 	%f32, [%r9+512];
	mul.rn.f32 	%f33, %f31, %f32;
	add.f32 	%f34, %f30, %f33;
	ld.shared.f32 	%f35, [%r8+640];
	ld.shared.f32 	%f36, [%r9+640];
	mul.rn.f32 	%f37, %f35, %f36;
	add.f32 	%f38, %f34, %f37;
	ld.shared.f32 	%f39, [%r8+768];
	ld.shared.f32 	%f40, [%r9+768];
	mul.rn.f32 	%f41, %f39, %f40;
	add.f32 	%f42, %f38, %f41;
	ld.shared.f32 	%f43, [%r8+896];
	ld.shared.f32 	%f44, [%r9+896];
	mul.rn.f32 	%f45, %f43, %f44;
	add.f32 	%f46, %f42, %f45;
	ld.shared.f32 	%f47, [%r8+1024];
	ld.shared.f32 	%f48, [%r9+1024];
	mul.rn.f32 	%f49, %f47, %f48;
	add.f32 	%f50, %f46, %f49;
	ld.shared.f32 	%f51, [%r8+1152];
	ld.shared.f32 	%f52, [%r9+1152];
	mul.rn.f32 	%f53, %f51, %f52;
	add.f32 	%f54, %f50, %f53;
	ld.shared.f32 	%f55, [%r8+1280];
	ld.shared.f32 	%f56, [%r9+1280];
	mul.rn.f32 	%f57, %f55, %f56;
	add.f32 	%f58, %f54, %f57;
	ld.shared.f32 	%f59, [%r8+1408];
	ld.shared.f32 	%f60, [%r9+1408];
	mul.rn.f32 	%f61, %f59, %f60;
	add.f32 	%f62, %f58, %f61;
	ld.shared.f32 	%f63, [%r8+1536];
	ld.shared.f32 	%f64, [%r9+1536];
	mul.rn.f32 	%f65, %f63, %f64;
	add.f32 	%f66, %f62, %f65;
	ld.shared.f32 	%f67, [%r8+1664];
	ld.shared.f32 	%f68, [%r9+1664];
	mul.rn.f32 	%f69, %f67, %f68;
	add.f32 	%f70, %f66, %f69;
	ld.shared.f32 	%f71, [%r8+1792];
	ld.shared.f32 	%f72, [%r9+1792];
	mul.rn.f32 	%f73, %f71, %f72;
	add.f32 	%f74, %f70, %f73;
	ld.shared.f32 	%f75, [%r8+1920];
	ld.shared.f32 	%f76, [%r9+1920];
	mul.rn.f32 	%f77, %f75, %f76;
	add.f32 	%f78, %f74, %f77;
	ld.shared.f32 	%f79, [%r8+2048];
	ld.shared.f32 	%f80, [%r9+2048];
	mul.rn.f32 	%f81, %f79, %f80;
	add.f32 	%f82, %f78, %f81;
	ld.shared.f32 	%f83, [%r8+2176];
	ld.shared.f32 	%f84, [%r9+2176];
	mul.rn.f32 	%f85, %f83, %f84;
	add.f32 	%f86, %f82, %f85;
	ld.shared.f32 	%f87, [%r8+2304];
	ld.shared.f32 	%f88, [%r9+2304];
	mul.rn.f32 	%f89, %f87, %f88;
	add.f32 	%f90, %f86, %f89;
	ld.shared.f32 	%f91, [%r8+2432];
	ld.shared.f32 	%f92, [%r9+2432];
	mul.rn.f32 	%f93, %f91, %f92;
	add.f32 	%f94, %f90, %f93;
	ld.shared.f32 	%f95, [%r8+2560];
	ld.shared.f32 	%f96, [%r9+2560];
	mul.rn.f32 	%f97, %f95, %f96;
	add.f32 	%f98, %f94, %f97;
	ld.shared.f32 	%f99, [%r8+2688];
	ld.shared.f32 	%f100, [%r9+2688];
	mul.rn.f32 	%f101, %f99, %f100;
	add.f32 	%f102, %f98, %f101;
	ld.shared.f32 	%f103, [%r8+2816];
	ld.shared.f32 	%f104, [%r9+2816];
	mul.rn.f32 	%f105, %f103, %f104;
	add.f32 	%f106, %f102, %f105;
	ld.shared.f32 	%f107, [%r8+2944];
	ld.shared.f32 	%f108, [%r9+2944];
	mul.rn.f32 	%f109, %f107, %f108;
	add.f32 	%f110, %f106, %f109;
	ld.shared.f32 	%f111, [%r8+3072];
	ld.shared.f32 	%f112, [%r9+3072];
	mul.rn.f32 	%f113, %f111, %f112;
	add.f32 	%f114, %f110, %f113;
	ld.shared.f32 	%f115, [%r8+3200];
	ld.shared.f32 	%f116, [%r9+3200];
	mul.rn.f32 	%f117, %f115, %f116;
	add.f32 	%f118, %f114, %f117;
	ld.shared.f32 	%f119, [%r8+3328];
	ld.shared.f32 	%f120, [%r9+3328];
	mul.rn.f32 	%f121, %f119, %f120;
	add.f32 	%f122, %f118, %f121;
	ld.shared.f32 	%f123, [%r8+3456];
	ld.shared.f32 	%f124, [%r9+3456];
	mul.rn.f32 	%f125, %f123, %f124;
	add.f32 	%f126, %f122, %f125;
	ld.shared.f32 	%f127, [%r8+3584];
	ld.shared.f32 	%f128, [%r9+3584];
	mul.rn.f32 	%f129, %f127, %f128;
	add.f32 	%f130, %f126, %f129;
	ld.shared.f32 	%f131, [%r8+3712];
	ld.shared.f32 	%f132, [%r9+3712];
	mul.rn.f32 	%f133, %f131, %f132;
	add.f32 	%f134, %f130, %f133;
	ld.shared.f32 	%f135, [%r8+3840];
	ld.shared.f32 	%f136, [%r9+3840];
	mul.rn.f32 	%f137, %f135, %f136;
	add.f32 	%f138, %f134, %f137;
	ld.shared.f32 	%f139, [%r8+3968];
	ld.shared.f32 	%f140, [%r9+3968];
	mul.rn.f32 	%f141, %f139, %f140;
	add.f32 	%f146, %f138, %f141;
	bar.sync 	0;
	add.s32 	%r35, %r35, 1;
	cvt.rn.f32.u32 	%f142, %r35;
	setp.gt.f32 	%p4, %f1, %f142;
	@%p4 bra 	$L__BB2_2;
$L__BB2_7:
	max.s32 	%r33, %r2, %r4;
	setp.ge.s32 	%p5, %r33, %r15;
	@%p5 bra 	$L__BB2_9;
	mad.lo.s32 	%r34, %r15, %r2, %r4;
	cvta.to.global.u64 	%rd10, %rd5;
	mul.wide.s32 	%rd11, %r34, 4;
	add.s64 	%rd12, %rd10, %rd11;
	st.global.f32 	[%rd12], %f146;
$L__BB2_9:
	ret;

}
	// .globl	_Z21matrixMultiplyByConstPffS_i
.visible .entry _Z21matrixMultiplyByConstPffS_i(
	.param .u64 .ptr .align 1 _Z21matrixMultiplyByConstPffS_i_param_0,
	.param .f32 _Z21matrixMultiplyByConstPffS_i_param_1,
	.param .u64 .ptr .align 1 _Z21matrixMultiplyByConstPffS_i_param_2,
	.param .u32 _Z21matrixMultiplyByConstPffS_i_param_3
)
{
	.reg .pred 	%p<2>;
	.reg .b32 	%r<12>;
	.reg .b32 	%f<4>;
	.reg .b64 	%rd<8>;

	ld.param.u64 	%rd1, [_Z21matrixMultiplyByConstPffS_i_param_0];
	ld.param.f32 	%f1, [_Z21matrixMultiplyByConstPffS_i_param_1];
	ld.param.u64 	%rd2, [_Z21matrixMultiplyByConstPffS_i_param_2];
	ld.param.u32 	%r3, [_Z21matrixMultiplyByConstPffS_i_param_3];
	mov.u32 	%r4, %ctaid.y;
	mov.u32 	%r5, %ntid.y;
	mov.u32 	%r6, %tid.y;
	mad.lo.s32 	%r1, %r4, %r5, %r6;
	mov.u32 	%r7, %ctaid.x;
	mov.u32 	%r8, %ntid.x;
	mov.u32 	%r9, %tid.x;
	mad.lo.s32 	%r2, %r7, %r8, %r9;
	max.s32 	%r10, %r1, %r2;
	setp.ge.s32 	%p1, %r10, %r3;
	@%p1 bra 	$L__BB3_2;
	cvta.to.global.u64 	%rd3, %rd1;
	cvta.to.global.u64 	%rd4, %rd2;
	mad.lo.s32 	%r11, %r3, %r1, %r2;
	mul.wide.s32 	%rd5, %r11, 4;
	add.s64 	%rd6, %rd3, %rd5;
	ld.global.f32 	%f2, [%rd6];
	mul.f32 	%f3, %f1, %f2;
	add.s64 	%rd7, %rd4, %rd5;
	st.global.f32 	[%rd7], %f3;
$L__BB3_2:
	ret;

}
	// .globl	_Z15matrixTransposePfS_i
.visible .entry _Z15matrixTransposePfS_i(
	.param .u64 .ptr .align 1 _Z15matrixTransposePfS_i_param_0,
	.param .u64 .ptr .align 1 _Z15matrixTransposePfS_i_param_1,
	.param .u32 _Z15matrixTransposePfS_i_param_2
)
{
	.reg .pred 	%p<2>;
	.reg .b32 	%r<13>;
	.reg .b32 	%f<2>;
	.reg .b64 	%rd<9>;

	ld.param.u64 	%rd1, [_Z15matrixTransposePfS_i_param_0];
	ld.param.u64 	%rd2, [_Z15matrixTransposePfS_i_param_1];
	ld.param.u32 	%r3, [_Z15matrixTransposePfS_i_param_2];
	mov.u32 	%r4, %ctaid.y;
	mov.u32 	%r5, %ntid.y;
	mov.u32 	%r6, %tid.y;
	mad.lo.s32 	%r1, %r4, %r5, %r6;
	mov.u32 	%r7, %ctaid.x;
	mov.u32 	%r8, %ntid.x;
	mov.u32 	%r9, %tid.x;
	mad.lo.s32 	%r2, %r7, %r8, %r9;
	max.s32 	%r10, %r1, %r2;
	setp.ge.s32 	%p1, %r10, %r3;
	@%p1 bra 	$L__BB4_2;
	cvta.to.global.u64 	%rd3, %rd1;
	cvta.to.global.u64 	%rd4, %rd2;
	mad.lo.s32 	%r11, %r3, %r2, %r1;
	mul.wide.s32 	%rd5, %r11, 4;
	add.s64 	%rd6, %rd3, %rd5;
	ld.global.f32 	%f1, [%rd6];
	mad.lo.s32 	%r12, %r3, %r1, %r2;
	mul.wide.s32 	%rd7, %r12, 4;
	add.s64 	%rd8, %rd4, %rd7;
	st.global.f32 	[%rd8], %f1;
$L__BB4_2:
	ret;

}
	// .globl	_Z14matrixMultiplyPfS_S_i
.visible .entry _Z14matrixMultiplyPfS_S_i(
	.param .u64 .ptr .align 1 _Z14matrixMultiplyPfS_S_i_param_0,
	.param .u64 .ptr .align 1 _Z14matrixMultiplyPfS_S_i_param_1,
	.param .u64 .ptr .align 1 _Z14matrixMultiplyPfS_S_i_param_2,
	.param .u32 _Z14matrixMultiplyPfS_S_i_param_3
)
{
	.reg .pred 	%p<12>;
	.reg .b32 	%r<42>;
	.reg .b32 	%f<56>;
	.reg .b64 	%rd<66>;

	ld.param.u64 	%rd14, [_Z14matrixMultiplyPfS_S_i_param_0];
	ld.param.u64 	%rd15, [_Z14matrixMultiplyPfS_S_i_param_1];
	ld.param.u64 	%rd16, [_Z14matrixMultiplyPfS_S_i_param_2];
	ld.param.u32 	%r16, [_Z14matrixMultiplyPfS_S_i_param_3];
	cvta.to.global.u64 	%rd1, %rd15;
	cvta.to.global.u64 	%rd2, %rd14;
	cvta.to.global.u64 	%rd17, %rd16;
	mov.u32 	%r17, %ctaid.y;
	mov.u32 	%r18, %ntid.y;
	mov.u32 	%r19, %tid.y;
	mad.lo.s32 	%r20, %r17, %r18, %r19;
	mov.u32 	%r21, %ctaid.x;
	mov.u32 	%r22, %ntid.x;
	mov.u32 	%r23, %tid.x;
	mad.lo.s32 	%r1, %r21, %r22, %r23;
	mul.lo.s32 	%r2, %r16, %r20;
	add.s32 	%r24, %r2, %r1;
	mul.wide.s32 	%rd18, %r24, 4;
	add.s64 	%rd3, %rd17, %rd18;
	mov.b32 	%r25, 0;
	st.global.u32 	[%rd3], %r25;
	max.s32 	%r26, %r20, %r1;
	setp.ge.s32 	%p1, %r26, %r16;
	setp.lt.s32 	%p2, %r16, 1;
	or.pred  	%p3, %p1, %p2;
	@%p3 bra 	$L__BB5_12;
	and.b32  	%r3, %r16, 7;
	setp.lt.u32 	%p4, %r16, 8;
	mov.b32 	%r40, 0;
	mov.f32 	%f53, 0f00000000;
	@%p4 bra 	$L__BB5_4;
	and.b32  	%r40, %r16, 2147483640;
	neg.s32 	%r38, %r40;
	mul.wide.u32 	%rd19, %r16, 4;
	add.s64 	%rd4, %rd1, %rd19;
	mul.wide.u32 	%rd20, %r16, 8;
	add.s64 	%rd5, %rd1, %rd20;
	mul.wide.u32 	%rd21, %r16, 12;
	add.s64 	%rd6, %rd1, %rd21;
	mul.wide.u32 	%rd22, %r16, 16;
	add.s64 	%rd7, %rd1, %rd22;
	mul.wide.u32 	%rd23, %r16, 20;
	add.s64 	%rd8, %rd1, %rd23;
	mul.wide.u32 	%rd24, %r16, 24;
	add.s64 	%rd9, %rd1, %rd24;
	mul.wide.u32 	%rd25, %r16, 28;
	add.s64 	%rd10, %rd1, %rd25;
	mul.wide.u32 	%rd26, %r2, 4;
	add.s64 	%rd27, %rd26, %rd2;
	add.s64 	%rd65, %rd27, 16;
	mov.f32 	%f53, 0f00000000;
	shl.b32 	%r29, %r16, 3;
	mov.u32 	%r37, %r1;
$L__BB5_3:
	.pragma "nounroll";
	mul.wide.s32 	%rd28, %r37, 4;
	add.s64 	%rd29, %rd4, %rd28;
	add.s64 	%rd30, %rd5, %rd28;
	add.s64 	%rd31, %rd6, %rd28;
	add.s64 	%rd32, %rd7, %rd28;
	add.s64 	%rd33, %rd8, %rd28;
	add.s64 	%rd34, %rd9, %rd28;
	add.s64 	%rd35, %rd10, %rd28;
	add.s64 	%rd36, %rd1, %rd28;
	ld.global.f32 	%f10, [%rd65+-16];
	ld.global.f32 	%f11, [%rd36];
	fma.rn.f32 	%f12, %f10, %f11, %f53;
	st.global.f32 	[%rd3], %f12;
	ld.global.f32 	%f13, [%rd65+-12];
	ld.global.f32 	%f14, [%rd29];
	fma.rn.f32 	%f15, %f13, %f14, %f12;
	st.global.f32 	[%rd3], %f15;
	ld.global.f32 	%f16, [%rd65+-8];
	ld.global.f32 	%f17, [%rd30];
	fma.rn.f32 	%f18, %f16, %f17, %f15;
	st.global.f32 	[%rd3], %f18;
	ld.global.f32 	%f19, [%rd65+-4];
	ld.global.f32 	%f20, [%rd31];
	fma.rn.f32 	%f21, %f19, %f20, %f18;
	st.global.f32 	[%rd3], %f21;
	ld.global.f32 	%f22, [%rd65];
	ld.global.f32 	%f23, [%rd32];
	fma.rn.f32 	%f24, %f22, %f23, %f21;
	st.global.f32 	[%rd3], %f24;
	ld.global.f32 	%f25, [%rd65+4];
	ld.global.f32 	%f26, [%rd33];
	fma.rn.f32 	%f27, %f25, %f26, %f24;
	st.global.f32 	[%rd3], %f27;
	ld.global.f32 	%f28, [%rd65+8];
	ld.global.f32 	%f29, [%rd34];
	fma.rn.f32 	%f30, %f28, %f29, %f27;
	st.global.f32 	[%rd3], %f30;
	ld.global.f32 	%f31, [%rd65+12];
	ld.global.f32 	%f32, [%rd35];
	fma.rn.f32 	%f53, %f31, %f32, %f30;
	st.global.f32 	[%rd3], %f53;
	add.s32 	%r38, %r38, 8;
	add.s32 	%r37, %r37, %r29;
	add.s64 	%rd65, %rd65, 32;
	setp.ne.s32 	%p5, %r38, 0;
	@%p5 bra 	$L__BB5_3;
$L__BB5_4:
	setp.eq.s32 	%p6, %r3, 0;
	@%p6 bra 	$L__BB5_12;
	and.b32  	%r11, %r16, 3;
	setp.lt.u32 	%p7, %r3, 4;
	@%p7 bra 	$L__BB5_7;
	add.s32 	%r30, %r40, %r2;
	mul.wide.u32 	%rd37, %r30, 4;
	add.s64 	%rd38, %rd2, %rd37;
	ld.global.f32 	%f33, [%rd38];
	mad.lo.s32 	%r31, %r40, %r16, %r1;
	mul.wide.s32 	%rd39, %r31, 4;
	add.s64 	%rd40, %rd1, %rd39;
	ld.global.f32 	%f34, [%rd40];
	fma.rn.f32 	%f35, %f33, %f34, %f53;
	st.global.f32 	[%rd3], %f35;
	cvt.u64.u32 	%rd41, %r2;
	cvt.u64.u32 	%rd42, %r40;
	add.s64 	%rd43, %rd42, %rd41;
	shl.b64 	%rd44, %rd43, 2;
	add.s64 	%rd45, %rd2, %rd44;
	ld.global.f32 	%f36, [%rd45+4];
	mul.wide.u32 	%rd46, %r16, 4;
	add.s64 	%rd47, %rd40, %rd46;
	ld.global.f32 	%f37, [%rd47];
	fma.rn.f32 	%f38, %f36, %f37, %f35;
	st.global.f32 	[%rd3], %f38;
	ld.global.f32 	%f39, [%rd45+8];
	add.s64 	%rd48, %rd47, %rd46;
	ld.global.f32 	%f40, [%rd48];
	fma.rn.f32 	%f41, %f39, %f40, %f38;
	st.global.f32 	[%rd3], %f41;
	ld.global.f32 	%f42, [%rd45+12];
	add.s64 	%rd49, %rd48, %rd46;
	ld.global.f32 	%f43, [%rd49];
	fma.rn.f32 	%f53, %f42, %f43, %f41;
	st.global.f32 	[%rd3], %f53;
	add.s32 	%r40, %r40, 4;
$L__BB5_7:
	setp.eq.s32 	%p8, %r11, 0;
	@%p8 bra 	$L__BB5_12;
	setp.eq.s32 	%p9, %r11, 1;
	@%p9 bra 	$L__BB5_10;
	add.s32 	%r32, %r40, %r2;
	mul.wide.u32 	%rd50, %r32, 4;
	add.s64 	%rd51, %rd2, %rd50;
	ld.global.f32 	%f44, [%rd51];
	mad.lo.s32 	%r33, %r40, %r16, %r1;
	mul.wide.s32 	%rd52, %r33, 4;
	add.s64 	%rd53, %rd1, %rd52;
	ld.global.f32 	%f45, [%rd53];
	fma.rn.f32 	%f46, %f44, %f45, %f53;
	st.global.f32 	[%rd3], %f46;
	cvt.u64.u32 	%rd54, %r2;
	cvt.u64.u32 	%rd55, %r40;
	add.s64 	%rd56, %rd55, %rd54;
	shl.b64 	%rd57, %rd56, 2;
	add.s64 	%rd58, %rd2, %rd57;
	ld.global.f32 	%f47, [%rd58+4];
	mul.wide.u32 	%rd59, %r16, 4;
	add.s64 	%rd60, %rd53, %rd59;
	ld.global.f32 	%f48, [%rd60];
	fma.rn.f32 	%f53, %f47, %f48, %f46;
	st.global.f32 	[%rd3], %f53;
	add.s32 	%r40, %r40, 2;
$L__BB5_10:
	and.b32  	%r34, %r16, 1;
	setp.eq.b32 	%p10, %r34, 1;
	not.pred 	%p11, %p10;
	@%p11 bra 	$L__BB5_12;
	add.s32 	%r35, %r40, %r2;
	mul.wide.u32 	%rd61, %r35, 4;
	add.s64 	%rd62, %rd2, %rd61;
	ld.global.f32 	%f49, [%rd62];
	mad.lo.s32 	%r36, %r40, %r16, %r1;
	mul.wide.s32 	%rd63, %r36, 4;
	add.s64 	%rd64, %rd1, %rd63;
	ld.global.f32 	%f50, [%rd64];
	fma.rn.f32 	%f51, %f49, %f50, %f53;
	st.global.f32 	[%rd3], %f51;
$L__BB5_12:
	ret;

}
	// .globl	_Z26matrixMultiplySharedSimplePfS_S_i
.visible .entry _Z26matrixMultiplySharedSimplePfS_S_i(
	.param .u64 .ptr .align 1 _Z26matrixMultiplySharedSimplePfS_S_i_param_0,
	.param .u64 .ptr .align 1 _Z26matrixMultiplySharedSimplePfS_S_i_param_1,
	.param .u64 .ptr .align 1 _Z26matrixMultiplySharedSimplePfS_S_i_param_2,
	.param .u32 _Z26matrixMultiplySharedSimplePfS_S_i_param_3
)
{
	.reg .pred 	%p<3>;
	.reg .b32 	%r<42>;
	.reg .b32 	%f<100>;
	.reg .b64 	%rd<13>;
	// demoted variable
	.shared .align 4 .b8 _ZZ26matrixMultiplySharedSimplePfS_S_iE1A[16384];
	// demoted variable
	.shared .align 4 .b8 _ZZ26matrixMultiplySharedSimplePfS_S_iE1B[16384];
	ld.param.u64 	%rd4, [_Z26matrixMultiplySharedSimplePfS_S_i_param_0];
	ld.param.u64 	%rd5, [_Z26matrixMultiplySharedSimplePfS_S_i_param_1];
	ld.param.u64 	%rd6, [_Z26matrixMultiplySharedSimplePfS_S_i_param_2];
	ld.param.u32 	%r19, [_Z26matrixMultiplySharedSimplePfS_S_i_param_3];
	cvta.to.global.u64 	%rd7, %rd6;
	mov.u32 	%r1, %tid.x;
	mov.u32 	%r2, %tid.y;
	mov.u32 	%r20, %ctaid.x;
	mov.u32 	%r21, %ctaid.y;
	shl.b32 	%r22, %r20, 5;
	add.s32 	%r23, %r22, %r2;
	shl.b32 	%r3, %r21, 5;
	add.s32 	%r24, %r3, %r1;
	mul.lo.s32 	%r4, %r19, %r23;
	add.s32 	%r25, %r4, %r24;
	mul.wide.s32 	%rd8, %r25, 4;
	add.s64 	%rd1, %rd7, %rd8;
	mov.b32 	%r26, 0;
	st.global.u32 	[%rd1], %r26;
	setp.lt.s32 	%p1, %r19, 32;
	@%p1 bra 	$L__BB6_3;
	shl.b32 	%r27, %r2, 5;
	add.s32 	%r28, %r27, %r1;
	shl.b32 	%r29, %r28, 2;
	mov.u32 	%r30, _ZZ26matrixMultiplySharedSimplePfS_S_iE1A;
	add.s32 	%r5, %r30, %r29;
	mov.u32 	%r31, _ZZ26matrixMultiplySharedSimplePfS_S_iE1B;
	add.s32 	%r6, %r31, %r29;
	shl.b32 	%r32, %r2, 7;
	add.s32 	%r7, %r30, %r32;
	shl.b32 	%r33, %r1, 2;
	add.s32 	%r8, %r31, %r33;
	shr.s32 	%r34, %r19, 31;
	shr.u32 	%r35, %r34, 27;
	add.s32 	%r36, %r19, %r35;
	shr.s32 	%r37, %r36, 5;
	neg.s32 	%r41, %r37;
	mad.lo.s32 	%r38, %r2, %r19, %r1;
	add.s32 	%r40, %r38, %r3;
	shl.b32 	%r11, %r19, 5;
	add.s32 	%r39, %r1, %r4;
	cvta.to.global.u64 	%rd2, %rd4;
	cvta.to.global.u64 	%rd3, %rd5;
$L__BB6_2:
	mul.wide.s32 	%rd9, %r39, 4;
	add.s64 	%rd10, %rd2, %rd9;
	ld.global.f32 	%f1, [%rd10];
	st.shared.f32 	[%r5], %f1;
	mul.wide.s32 	%rd11, %r40, 4;
	add.s64 	%rd12, %rd3, %rd11;
	ld.global.f32 	%f2, [%rd12];
	st.shared.f32 	[%r6], %f2;
	bar.sync 	0;
	ld.global.f32 	%f3, [%rd1];
	ld.shared.f32 	%f4, [%r7];
	ld.shared.f32 	%f5, [%r8];
	fma.rn.f32 	%f6, %f4, %f5, %f3;
	ld.shared.f32 	%f7, [%r7+4];
	ld.shared.f32 	%f8, [%r8+128];
	fma.rn.f32 	%f9, %f7, %f8, %f6;
	ld.shared.f32 	%f10, [%r7+8];
	ld.shared.f32 	%f11, [%r8+256];
	fma.rn.f32 	%f12, %f10, %f11, %f9;
	ld.shared.f32 	%f13, [%r7+12];
	ld.shared.f32 	%f14, [%r8+384];
	fma.rn.f32 	%f15, %f13, %f14, %f12;
	ld.shared.f32 	%f16, [%r7+16];
	ld.shared.f32 	%f17, [%r8+512];
	fma.rn.f32 	%f18, %f16, %f17, %f15;
	ld.shared.f32 	%f19, [%r7+20];
	ld.shared.f32 	%f20, [%r8+640];
	fma.rn.f32 	%f21, %f19, %f20, %f18;
	ld.shared.f32 	%f22, [%r7+24];
	ld.shared.f32 	%f23, [%r8+768];
	fma.rn.f32 	%f24, %f22, %f23, %f21;
	ld.shared.f32 	%f25, [%r7+28];
	ld.shared.f32 	%f26, [%r8+896];
	fma.rn.f32 	%f27, %f25, %f26, %f24;
	ld.shared.f32 	%f28, [%r7+32];
	ld.shared.f32 	%f29, [%r8+1024];
	fma.rn.f32 	%f30, %f28, %f29, %f27;
	ld.shared.f32 	%f31, [%r7+36];
	ld.shared.f32 	%f32, [%r8+1152];
	fma.rn.f32 	%f33, %f31, %f32, %f30;
	ld.shared.f32 	%f34, [%r7+40];
	ld.shared.f32 	%f35, [%r8+1280];
	fma.rn.f32 	%f36, %f34, %f35, %f33;
	ld.shared.f32 	%f37, [%r7+44];
	ld.shared.f32 	%f38, [%r8+1408];
	fma.rn.f32 	%f39, %f37, %f38, %f36;
	ld.shared.f32 	%f40, [%r7+48];
	ld.shared.f32 	%f41, [%r8+1536];
	fma.rn.f32 	%f42, %f40, %f41, %f39;
	ld.shared.f32 	%f43, [%r7+52];
	ld.shared.f32 	%f44, [%r8+1664];
	fma.rn.f32 	%f45, %f43, %f44, %f42;
	ld.shared.f32 	%f46, [%r7+56];
	ld.shared.f32 	%f47, [%r8+1792];
	fma.rn.f32 	%f48, %f46, %f47, %f45;
	ld.shared.f32 	%f49, [%r7+60];
	ld.shared.f32 	%f50, [%r8+1920];
	fma.rn.f32 	%f51, %f49, %f50, %f48;
	ld.shared.f32 	%f52, [%r7+64];
	ld.shared.f32 	%f53, [%r8+2048];
	fma.rn.f32 	%f54, %f52, %f53, %f51;
	ld.shared.f32 	%f55, [%r7+68];
	ld.shared.f32 	%f56, [%r8+2176];
	fma.rn.f32 	%f57, %f55, %f56, %f54;
	ld.shared.f32 	%f58, [%r7+72];
	ld.shared.f32 	%f59, [%r8+2304];
	fma.rn.f32 	%f60, %f58, %f59, %f57;
	ld.shared.f32 	%f61, [%r7+76];
	ld.shared.f32 	%f62, [%r8+2432];
	fma.rn.f32 	%f63, %f61, %f62, %f60;
	ld.shared.f32 	%f64, [%r7+80];
	ld.shared.f32 	%f65, [%r8+2560];
	fma.rn.f32 	%f66, %f64, %f65, %f63;
	ld.shared.f32 	%f67, [%r7+84];
	ld.shared.f32 	%f68, [%r8+2688];
	fma.rn.f32 	%f69, %f67, %f68, %f66;
	ld.shared.f32 	%f70, [%r7+88];
	ld.shared.f32 	%f71, [%r8+2816];
	fma.rn.f32 	%f72, %f70, %f71, %f69;
	ld.shared.f32 	%f73, [%r7+92];
	ld.shared.f32 	%f74, [%r8+2944];
	fma.rn.f32 	%f75, %f73, %f74, %f72;
	ld.shared.f32 	%f76, [%r7+96];
	ld.shared.f32 	%f77, [%r8+3072];
	fma.rn.f32 	%f78, %f76, %f77, %f75;
	ld.shared.f32 	%f79, [%r7+100];
	ld.shared.f32 	%f80, [%r8+3200];
	fma.rn.f32 	%f81, %f79, %f80, %f78;
	ld.shared.f32 	%f82, [%r7+104];
	ld.shared.f32 	%f83, [%r8+3328];
	fma.rn.f32 	%f84, %f82, %f83, %f81;
	ld.shared.f32 	%f85, [%r7+108];
	ld.shared.f32 	%f86, [%r8+3456];
	fma.rn.f32 	%f87, %f85, %f86, %f84;
	ld.shared.f32 	%f88, [%r7+112];
	ld.shared.f32 	%f89, [%r8+3584];
	fma.rn.f32 	%f90, %f88, %f89, %f87;
	ld.shared.f32 	%f91, [%r7+116];
	ld.shared.f32 	%f92, [%r8+3712];
	fma.rn.f32 	%f93, %f91, %f92, %f90;
	ld.shared.f32 	%f94, [%r7+120];
	ld.shared.f32 	%f95, [%r8+3840];
	fma.rn.f32 	%f96, %f94, %f95, %f93;
	ld.shared.f32 	%f97, [%r7+124];
	ld.shared.f32 	%f98, [%r8+3968];
	fma.rn.f32 	%f99, %f97, %f98, %f96;
	st.global.f32 	[%rd1], %f99;
	bar.sync 	0;
	add.s32 	%r41, %r41, 1;
	setp.ne.s32 	%p2, %r41, 0;
	add.s32 	%r40, %r40, %r11;
	add.s32 	%r39, %r39, 32;
	@%p2 bra 	$L__BB6_2;
$L__BB6_3:
	ret;

}


// ===== COMPILED SASS (sm_100) =====

	.target	sm_100

	.elftype	@"ET_EXEC"


//--------------------- .note.nv.tkinfo           --------------------------
	.section	.note.nv.tkinfo,"",@"SHT_NOTE"
	.sectionflags	@"SHF_NOTE_NV_TKINFO"
	.tkinfo
        /*0018*/ 	.word	0x00000002
        /*0030*/ 	.string	""
        /*0030*/ 	.string	"ptxas"
        /*0030*/ 	.string	"Cuda compilation tools, release 13.0, V13.0.88"
        /*0030*/ 	.string	"Build cuda_13.0.r13.0/compiler.36424714_0"
        /*0030*/ 	.string	"-arch sm_100 -m 64 "



//--------------------- .note.nv.cuinfo           --------------------------
	.section	.note.nv.cuinfo,"",@"SHT_NOTE"
	.sectionflags	@"SHF_NOTE_NV_CUINFO"
        /*0018*/ 	.short	0x0002
        /*001a*/ 	.short	0x0064
        /*001c*/ 	.short	0x0082
	.zero		2


//--------------------- .nv.info                  --------------------------
	.section	.nv.info,"",@"SHT_CUDA_INFO"
	.align	4


	//----- nvinfo : EIATTR_REGCOUNT
	.align		4
        /*0000*/ 	.byte	0x04, 0x2f
        /*0002*/ 	.short	(.L_1 - .L_0)
	.align		4
.L_0:
        /*0004*/ 	.word	index@(_Z9matrixAddPfS_S_i)
        /*0008*/ 	.word	0x0000000c


	//----- nvinfo : EIATTR_FRAME_SIZE
	.align		4
.L_1:
        /*000c*/ 	.byte	0x04, 0x11
        /*000e*/ 	.short	(.L_3 - .L_2)
	.align		4
.L_2:
        /*0010*/ 	.word	index@(_Z9matrixAddPfS_S_i)
        /*0014*/ 	.word	0x00000000


	//----- nvinfo : EIATTR_REGCOUNT
	.align		4
.L_3:
        /*0018*/ 	.byte	0x04, 0x2f
        /*001a*/ 	.short	(.L_5 - .L_4)
	.align		4
.L_4:
        /*001c*/ 	.word	index@(_Z14matrixSubtractPfS_S_i)
        /*0020*/ 	.word	0x0000000c


	//----- nvinfo : EIATTR_FRAME_SIZE
	.align		4
.L_5:
        /*0024*/ 	.byte	0x04, 0x11
        /*0026*/ 	.short	(.L_7 - .L_6)
	.align		4
.L_6:
        /*0028*/ 	.word	index@(_Z14matrixSubtractPfS_S_i)
        /*002c*/ 	.word	0x00000000


	//----- nvinfo : EIATTR_REGCOUNT
	.align		4
.L_7:
        /*0030*/ 	.byte	0x04, 0x2f
        /*0032*/ 	.short	(.L_9 - .L_8)
	.align		4
.L_8:
        /*0034*/ 	.word	index@(_Z28matrixMultiplySharedAdvancedPfS_S_i)
        /*0038*/ 	.word	0x00000020


	//----- nvinfo : EIATTR_FRAME_SIZE
	.align		4
.L_9:
        /*003c*/ 	.byte	0x04, 0x11
        /*003e*/ 	.short	(.L_11 - .L_10)
	.align		4
.L_10:
        /*0040*/ 	.word	index@(_Z28matrixMultiplySharedAdvancedPfS_S_i)
        /*0044*/ 	.word	0x00000000


	//----- nvinfo : EIATTR_REGCOUNT
	.align		4
.L_11:
        /*0048*/ 	.byte	0x04, 0x2f
        /*004a*/ 	.short	(.L_13 - .L_12)
	.align		4
.L_12:
        /*004c*/ 	.word	index@(_Z21matrixMultiplyByConstPffS_i)
        /*0050*/ 	.word	0x0000000a


	//----- nvinfo : EIATTR_FRAME_SIZE
	.align		4
.L_13:
        /*0054*/ 	.byte	0x04, 0x11
        /*0056*/ 	.short	(.L_15 - .L_14)
	.align		4
.L_14:
        /*0058*/ 	.word	index@(_Z21matrixMultiplyByConstPffS_i)
        /*005c*/ 	.word	0x00000000


	//----- nvinfo : EIATTR_REGCOUNT
	.align		4
.L_15:
        /*0060*/ 	.byte	0x04, 0x2f
        /*0062*/ 	.short	(.L_17 - .L_16)
	.align		4
.L_16:
        /*0064*/ 	.word	index@(_Z15matrixTransposePfS_i)
        /*0068*/ 	.word	0x0000000a


	//----- nvinfo : EIATTR_FRAME_SIZE
	.align		4
.L_17:
        /*006c*/ 	.byte	0x04, 0x11
        /*006e*/ 	.short	(.L_19 - .L_18)
	.align		4
.L_18:
        /*0070*/ 	.word	index@(_Z15matrixTransposePfS_i)
        /*0074*/ 	.word	0x00000000


	//----- nvinfo : EIATTR_REGCOUNT
	.align		4
.L_19:
        /*0078*/ 	.byte	0x04, 0x2f
        /*007a*/ 	.short	(.L_21 - .L_20)
	.align		4
.L_20:
        /*007c*/ 	.word	index@(_Z14matrixMultiplyPfS_S_i)
        /*0080*/ 	.word	0x00000018


	//----- nvinfo : EIATTR_FRAME_SIZE
	.align		4
.L_21:
        /*0084*/ 	.byte	0x04, 0x11
        /*0086*/ 	.short	(.L_23 - .L_22)
	.align		4
.L_22:
        /*0088*/ 	.word	index@(_Z14matrixMultiplyPfS_S_i)
        /*008c*/ 	.word	0x00000000


	//----- nvinfo : EIATTR_REGCOUNT
	.align		4
.L_23:
        /*0090*/ 	.byte	0x04, 0x2f
        /*0092*/ 	.short	(.L_25 - .L_24)
	.align		4
.L_24:
        /*0094*/ 	.word	index@(_Z26matrixMultiplySharedSimplePfS_S_i)
        /*0098*/ 	.word	0x0000001e


	//----- nvinfo : EIATTR_FRAME_SIZE
	.align		4
.L_25:
        /*009c*/ 	.byte	0x04, 0x11
        /*009e*/ 	.short	(.L_27 - .L_26)
	.align		4
.L_26:
        /*00a0*/ 	.word	index@(_Z26matrixMultiplySharedSimplePfS_S_i)
        /*00a4*/ 	.word	0x00000000


	//----- nvinfo : EIATTR_MIN_STACK_SIZE
	.align		4
.L_27:
        /*00a8*/ 	.byte	0x04, 0x12
        /*00aa*/ 	.short	(.L_29 - .L_28)
	.align		4
.L_28:
        /*00ac*/ 	.word	index@(_Z26matrixMultiplySharedSimplePfS_S_i)
        /*00b0*/ 	.word	0x00000000


	//----- nvinfo : EIATTR_MIN_STACK_SIZE
	.align		4
.L_29:
        /*00b4*/ 	.byte	0x04, 0x12
        /*00b6*/ 	.short	(.L_31 - .L_30)
	.align		4
.L_30:
        /*00b8*/ 	.word	index@(_Z14matrixMultiplyPfS_S_i)
        /*00bc*/ 	.word	0x00000000


	//----- nvinfo : EIATTR_MIN_STACK_SIZE
	.align		4
.L_31:
        /*00c0*/ 	.byte	0x04, 0x12
        /*00c2*/ 	.short	(.L_33 - .L_32)
	.align		4
.L_32:
        /*00c4*/ 	.word	index@(_Z15matrixTransposePfS_i)
        /*00c8*/ 	.word	0x00000000


	//----- nvinfo : EIATTR_MIN_STACK_SIZE
	.align		4
.L_33:
        /*00cc*/ 	.byte	0x04, 0x12
        /*00ce*/ 	.short	(.L_35 - .L_34)
	.align		4
.L_34:
        /*00d0*/ 	.word	index@(_Z21matrixMultiplyByConstPffS_i)
        /*00d4*/ 	.word	0x00000000


	//----- nvinfo : EIATTR_MIN_STACK_SIZE
	.align		4
.L_35:
        /*00d8*/ 	.byte	0x04, 0x12
        /*00da*/ 	.short	(.L_37 - .L_36)
	.align		4
.L_36:
        /*00dc*/ 	.word	index@(_Z28matrixMultiplySharedAdvancedPfS_S_i)
        /*00e0*/ 	.word	0x00000000


	//----- nvinfo : EIATTR_MIN_STACK_SIZE
	.align		4
.L_37:
        /*00e4*/ 	.byte	0x04, 0x12
        /*00e6*/ 	.short	(.L_39 - .L_38)
	.align		4
.L_38:
        /*00e8*/ 	.word	index@(_Z14matrixSubtractPfS_S_i)
        /*00ec*/ 	.word	0x00000000


	//----- nvinfo : EIATTR_MIN_STACK_SIZE
	.align		4
.L_39:
        /*00f0*/ 	.byte	0x04, 0x12
        /*00f2*/ 	.short	(.L_41 - .L_40)
	.align		4
.L_40:
        /*00f4*/ 	.word	index@(_Z9matrixAddPfS_S_i)
        /*00f8*/ 	.word	0x00000000
.L_41:


//--------------------- .nv.compat                --------------------------
	.section	.nv.compat,"",@"SHT_CUDA_COMPAT_INFO"
	.align	4
        /*0000*/ 	.byte	0x02, 0x09, 0x00, 0x00, 0x02, 0x02, 0x01, 0x00, 0x02, 0x05, 0x05, 0x00, 0x03, 0x07, 0x01, 0x01
        /*0010*/ 	.byte	0x02, 0x03, 0x00, 0x00, 0x02, 0x06, 0x01, 0x00, 0x04, 0x0b, 0x08, 0x00, 0x09, 0x00, 0x00, 0x00
        /*0020*/ 	.byte	0x00, 0x00, 0x00, 0x00


//--------------------- .nv.info._Z26matrixMultiplySharedSimplePfS_S_i --------------------------
	.section	.nv.info._Z26matrixMultiplySharedSimplePfS_S_i,"",@"SHT_CUDA_INFO"
	.sectionflags	@""
	.align	4


	//----- nvinfo : EIATTR_CUDA_API_VERSION
	.align		4
        /*0000*/ 	.byte	0x04, 0x37
        /*0002*/ 	.short	(.L_43 - .L_42)
.L_42:
        /*0004*/ 	.word	0x00000082


	//----- nvinfo : EIATTR_KPARAM_INFO
	.align		4
.L_43:
        /*0008*/ 	.byte	0x04, 0x17
        /*000a*/ 	.short	(.L_45 - .L_44)
.L_44:
        /*000c*/ 	.word	0x00000000
        /*0010*/ 	.short	0x0003
        /*0012*/ 	.short	0x0018
        /*0014*/ 	.byte	0x00, 0xf0, 0x11, 0x00


	//----- nvinfo : EIATTR_KPARAM_INFO
	.align		4
.L_45:
        /*0018*/ 	.byte	0x04, 0x17
        /*001a*/ 	.short	(.L_47 - .L_46)
.L_46:
        /*001c*/ 	.word	0x00000000
        /*0020*/ 	.short	0x0002
        /*0022*/ 	.short	0x0010
        /*0024*/ 	.byte	0x00, 0xf5, 0x21, 0x00


	//----- nvinfo : EIATTR_KPARAM_INFO
	.align		4
.L_47:
        /*0028*/ 	.byte	0x04, 0x17
        /*002a*/ 	.short	(.L_49 - .L_48)
.L_48:
        /*002c*/ 	.word	0x00000000
        /*0030*/ 	.short	0x0001
        /*0032*/ 	.short	0x0008
        /*0034*/ 	.byte	0x00, 0xf5, 0x21, 0x00


	//----- nvinfo : EIATTR_KPARAM_INFO
	.align		4
.L_49:
        /*0038*/ 	.byte	0x04, 0x17
        /*003a*/ 	.short	(.L_51 - .L_50)
.L_50:
        /*003c*/ 	.word	0x00000000
        /*0040*/ 	.short	0x0000
        /*0042*/ 	.short	0x0000
        /*0044*/ 	.byte	0x00, 0xf5, 0x21, 0x00


	//----- nvinfo : EIATTR_SPARSE_MMA_MASK
	.align		4
.L_51:
        /*0048*/ 	.byte	0x03, 0x50
        /*004a*/ 	.short	0x0000


	//----- nvinfo : EIATTR_MAXREG_COUNT
	.align		4
        /*004c*/ 	.byte	0x03, 0x1b
        /*004e*/ 	.short	0x00ff


	//----- nvinfo : EIATTR_NUM_BARRIERS
	.align		4
        /*0050*/ 	.byte	0x02, 0x4c
        /*0052*/ 	.byte	0x01
	.zero		1


	//----- nvinfo : EIATTR_MERCURY_ISA_VERSION
	.align		4
        /*0054*/ 	.byte	0x03, 0x5f
        /*0056*/ 	.short	0x0101


	//----- nvinfo : EIATTR_VRC_CTA_INIT_COUNT
	.align		4
        /*0058*/ 	.byte	0x02, 0x4a
	.zero		1
	.zero		1


	//----- nvinfo : EIATTR_EXIT_INSTR_OFFSETS
	.align		4
        /*005c*/ 	.byte	0x04, 0x1c
        /*005e*/ 	.short	(.L_53 - .L_52)


	//   ....[0]....
.L_52:
        /*0060*/ 	.word	0x000000e0


	//   ....[1]....
        /*0064*/ 	.word	0x00000790


	//----- nvinfo : EIATTR_CBANK_PARAM_SIZE
	.align		4
.L_53:
        /*0068*/ 	.byte	0x03, 0x19
        /*006a*/ 	.short	0x001c


	//----- nvinfo : EIATTR_PARAM_CBANK
	.align		4
        /*006c*/ 	.byte	0x04, 0x0a
        /*006e*/ 	.short	(.L_55 - .L_54)
	.align		4
.L_54:
        /*0070*/ 	.word	index@(.nv.constant0._Z26matrixMultiplySharedSimplePfS_S_i)
        /*0074*/ 	.short	0x0380
        /*0076*/ 	.short	0x001c


	//----- nvinfo : EIATTR_SW_WAR
	.align		4
.L_55:
        /*0078*/ 	.byte	0x04, 0x36
        /*007a*/ 	.short	(.L_57 - .L_56)
.L_56:
        /*007c*/ 	.word	0x00000008
.L_57:


//--------------------- .nv.info._Z14matrixMultiplyPfS_S_i --------------------------
	.section	.nv.info._Z14matrixMultiplyPfS_S_i,"",@"SHT_CUDA_INFO"
	.sectionflags	@""
	.align	4


	//----- nvinfo : EIATTR_CUDA_API_VERSION
	.align		4
        /*0000*/ 	.byte	0x04, 0x37
        /*0002*/ 	.short	(.L_59 - .L_58)
.L_58:
        /*0004*/ 	.word	0x00000082


	//----- nvinfo : EIATTR_KPARAM_INFO
	.align		4
.L_59:
        /*0008*/ 	.byte	0x04, 0x17
        /*000a*/ 	.short	(.L_61 - .L_60)
.L_60:
        /*000c*/ 	.word	0x00000000
        /*0010*/ 	.short	0x0003
        /*0012*/ 	.short	0x0018
        /*0014*/ 	.byte	0x00, 0xf0, 0x11, 0x00


	//----- nvinfo : EIATTR_KPARAM_INFO
	.align		4
.L_61:
        /*0018*/ 	.byte	0x04, 0x17
        /*001a*/ 	.short	(.L_63 - .L_62)
.L_62:
        /*001c*/ 	.word	0x00000000
        /*0020*/ 	.short	0x0002
        /*0022*/ 	.short	0x0010
        /*0024*/ 	.byte	0x00, 0xf5, 0x21, 0x00


	//----- nvinfo : EIATTR_KPARAM_INFO
	.align		4
.L_63:
        /*0028*/ 	.byte	0x04, 0x17
        /*002a*/ 	.short	(.L_65 - .L_64)
.L_64:
        /*002c*/ 	.word	0x00000000
        /*0030*/ 	.short	0x0001
        /*0032*/ 	.short	0x0008
        /*0034*/ 	.byte	0x00, 0xf5, 0x21, 0x00


	//----- nvinfo : EIATTR_KPARAM_INFO
	.align		4
.L_65:
        /*0038*/ 	.byte	0x04, 0x17
        /*003a*/ 	.short	(.L_67 - .L_66)
.L_66:
        /*003c*/ 	.word	0x00000000
        /*0040*/ 	.short	0x0000
        /*0042*/ 	.short	0x0000
        /*0044*/ 	.byte	0x00, 0xf5, 0x21, 0x00


	//----- nvinfo : EIATTR_SPARSE_MMA_MASK
	.align		4
.L_67:
        /*0048*/ 	.byte	0x03, 0x50
        /*004a*/ 	.short	0x0000


	//----- nvinfo : EIATTR_MAXREG_COUNT
	.align		4
        /*004c*/ 	.byte	0x03, 0x1b
        /*004e*/ 	.short	0x00ff


	//----- nvinfo : EIATTR_MERCURY_ISA_VERSION
	.align		4
        /*0050*/ 	.byte	0x03, 0x5f
        /*0052*/ 	.short	0x0101


	//----- nvinfo : EIATTR_VRC_CTA_INIT_COUNT
	.align		4
        /*0054*/ 	.byte	0x02, 0x4a
	.zero		1
	.zero		1


	//----- nvinfo : EIATTR_EXIT_INSTR_OFFSETS
	.align		4
        /*0058*/ 	.byte	0x04, 0x1c
        /*005a*/ 	.short	(.L_69 - .L_68)


	//   ....[0]....
.L_68:
        /*005c*/ 	.word	0x00000140


	//   ....[1]....
        /*0060*/ 	.word	0x00000660


	//   ....[2]....
        /*0064*/ 	.word	0x000008e0


	//   ....[3]....
        /*0068*/ 	.word	0x00000ab0


	//   ....[4]....
        /*006c*/ 	.word	0x00000b70


	//----- nvinfo : EIATTR_CBANK_PARAM_SIZE
	.align		4
.L_69:
        /*0070*/ 	.byte	0x03, 0x19
        /*0072*/ 	.short	0x001c


	//----- nvinfo : EIATTR_PARAM_CBANK
	.align		4
        /*0074*/ 	.byte	0x04, 0x0a
        /*0076*/ 	.short	(.L_71 - .L_70)
	.align		4
.L_70:
        /*0078*/ 	.word	index@(.nv.constant0._Z14matrixMultiplyPfS_S_i)
        /*007c*/ 	.short	0x0380
        /*007e*/ 	.short	0x001c


	//----- nvinfo : EIATTR_SW_WAR
	.align		4
.L_71:
        /*0080*/ 	.byte	0x04, 0x36
        /*0082*/ 	.short	(.L_73 - .L_72)
.L_72:
        /*0084*/ 	.word	0x00000008
.L_73:


//--------------------- .nv.info._Z15matrixTransposePfS_i --------------------------
	.section	.nv.info._Z15matrixTransposePfS_i,"",@"SHT_CUDA_INFO"
	.sectionflags	@""
	.align	4


	//----- nvinfo : EIATTR_CUDA_API_VERSION
	.align		4
        /*0000*/ 	.byte	0x04, 0x37
        /*0002*/ 	.short	(.L_75 - .L_74)
.L_74:
        /*0004*/ 	.word	0x00000082


	//----- nvinfo : EIATTR_KPARAM_INFO
	.align		4
.L_75:
        /*0008*/ 	.byte	0x04, 0x17
        /*000a*/ 	.short	(.L_77 - .L_76)
.L_76:
        /*000c*/ 	.word	0x00000000
        /*0010*/ 	.short	0x0002
        /*0012*/ 	.short	0x0010
        /*0014*/ 	.byte	0x00, 0xf0, 0x11, 0x00


	//----- nvinfo : EIATTR_KPARAM_INFO
	.align		4
.L_77:
        /*0018*/ 	.byte	0x04, 0x17
        /*001a*/ 	.short	(.L_79 - .L_78)
.L_78:
        /*001c*/ 	.word	0x00000000
        /*0020*/ 	.short	0x0001
        /*0022*/ 	.short	0x0008
        /*0024*/ 	.byte	0x00, 0xf5, 0x21, 0x00


	//----- nvinfo : EIATTR_KPARAM_INFO
	.align		4
.L_79:
        /*0028*/ 	.byte	0x04, 0x17
        /*002a*/ 	.short	(.L_81 - .L_80)
.L_80:
        /*002c*/ 	.word	0x00000000
        /*0030*/ 	.short	0x0000
        /*0032*/ 	.short	0x0000
        /*0034*/ 	.byte	0x00, 0xf5, 0x21, 0x00


	//----- nvinfo : EIATTR_SPARSE_MMA_MASK
	.align		4
.L_81:
        /*0038*/ 	.byte	0x03, 0x50
        /*003a*/ 	.short	0x0000


	//----- nvinfo : EIATTR_MAXREG_COUNT
	.align		4
        /*003c*/ 	.byte	0x03, 0x1b
        /*003e*/ 	.short	0x00ff


	//----- nvinfo : EIATTR_MERCURY_ISA_VERSION
	.align		4
        /*0040*/ 	.byte	0x03, 0x5f
        /*0042*/ 	.short	0x0101


	//----- nvinfo : EIATTR_VRC_CTA_INIT_COUNT
	.align		4
        /*0044*/ 	.byte	0x02, 0x4a
	.zero		1
	.zero		1


	//----- nvinfo : EIATTR_EXIT_INSTR_OFFSETS
	.align		4
        /*0048*/ 	.byte	0x04, 0x1c
        /*004a*/ 	.short	(.L_83 - .L_82)


	//   ....[0]....
.L_82:
        /*004c*/ 	.word	0x000000c0


	//   ....[1]....
        /*0050*/ 	.word	0x00000160


	//----- nvinfo : EIATTR_CBANK_PARAM_SIZE
	.align		4
.L_83:
        /*0054*/ 	.byte	0x03, 0x19
        /*0056*/ 	.short	0x0014


	//----- nvinfo : EIATTR_PARAM_CBANK
	.align		4
        /*0058*/ 	.byte	0x04, 0x0a
        /*005a*/ 	.short	(.L_85 - .L_84)
	.align		4
.L_84:
        /*005c*/ 	.word	index@(.nv.constant0._Z15matrixTransposePfS_i)
        /*0060*/ 	.short	0x0380
        /*0062*/ 	.short	0x0014


	//----- nvinfo : EIATTR_SW_WAR
	.align		4
.L_85:
        /*0064*/ 	.byte	0x04, 0x36
        /*0066*/ 	.short	(.L_87 - .L_86)
.L_86:
        /*0068*/ 	.word	0x00000008
.L_87:


//--------------------- .nv.info._Z21matrixMultiplyByConstPffS_i --------------------------
	.section	.nv.info._Z21matrixMultiplyByConstPffS_i,"",@"SHT_CUDA_INFO"
	.sectionflags	@""
	.align	4


	//----- nvinfo : EIATTR_CUDA_API_VERSION
	.align		4
        /*0000*/ 	.byte	0x04, 0x37
        /*0002*/ 	.short	(.L_89 - .L_88)
.L_88:
        /*0004*/ 	.word	0x00000082


	//----- nvinfo : EIATTR_KPARAM_INFO
	.align		4
.L_89:
        /*0008*/ 	.byte	0x04, 0x17
        /*000a*/ 	.short	(.L_91 - .L_90)
.L_90:
        /*000c*/ 	.word	0x00000000
        /*0010*/ 	.short	0x0003
        /*0012*/ 	.short	0x0018
        /*0014*/ 	.byte	0x00, 0xf0, 0x11, 0x00


	//----- nvinfo : EIATTR_KPARAM_INFO
	.align		4
.L_91:
        /*0018*/ 	.byte	0x04, 0x17
        /*001a*/ 	.short	(.L_93 - .L_92)
.L_92:
        /*001c*/ 	.word	0x00000000
        /*0020*/ 	.short	0x0002
        /*0022*/ 	.short	0x0010
        /*0024*/ 	.byte	0x00, 0xf5, 0x21, 0x00


	//----- nvinfo : EIATTR_KPARAM_INFO
	.align		4
.L_93:
        /*0028*/ 	.byte	0x04, 0x17
        /*002a*/ 	.short	(.L_95 - .L_94)
.L_94:
        /*002c*/ 	.word	0x00000000
        /*0030*/ 	.short	0x0001
        /*0032*/ 	.short	0x0008
        /*0034*/ 	.byte	0x00, 0xf0, 0x11, 0x00


	//----- nvinfo : EIATTR_KPARAM_INFO
	.align		4
.L_95:
        /*0038*/ 	.byte	0x04, 0x17
        /*003a*/ 	.short	(.L_97 - .L_96)
.L_96:
        /*003c*/ 	.word	0x00000000
        /*0040*/ 	.short	0x0000
        /*0042*/ 	.short	0x0000
        /*0044*/ 	.byte	0x00, 0xf5, 0x21, 0x00


	//----- nvinfo : EIATTR_SPARSE_MMA_MASK
	.align		4
.L_97:
        /*0048*/ 	.byte	0x03, 0x50
        /*004a*/ 	.short	0x0000


	//----- nvinfo : EIATTR_MAXREG_COUNT
	.align		4
        /*004c*/ 	.byte	0x03, 0x1b
        /*004e*/ 	.short	0x00ff


	//----- nvinfo : EIATTR_MERCURY_ISA_VERSION
	.align		4
        /*0050*/ 	.byte	0x03, 0x5f
        /*0052*/ 	.short	0x0101


	//----- nvinfo : EIATTR_VRC_CTA_INIT_COUNT
	.align		4
        /*0054*/ 	.byte	0x02, 0x4a
	.zero		1
	.zero		1


	//----- nvinfo : EIATTR_EXIT_INSTR_OFFSETS
	.align		4
        /*0058*/ 	.byte	0x04, 0x1c
        /*005a*/ 	.short	(.L_99 - .L_98)


	//   ....[0]....
.L_98:
        /*005c*/ 	.word	0x000000c0


	//   ....[1]....
        /*0060*/ 	.word	0x00000170


	//----- nvinfo : EIATTR_CBANK_PARAM_SIZE
	.align		4
.L_99:
        /*0064*/ 	.byte	0x03, 0x19
        /*0066*/ 	.short	0x001c


	//----- nvinfo : EIATTR_PARAM_CBANK
	.align		4
        /*0068*/ 	.byte	0x04, 0x0a
        /*006a*/ 	.short	(.L_101 - .L_100)
	.align		4
.L_100:
        /*006c*/ 	.word	index@(.nv.constant0._Z21matrixMultiplyByConstPffS_i)
        /*0070*/ 	.short	0x0380
        /*0072*/ 	.short	0x001c


	//----- nvinfo : EIATTR_SW_WAR
	.align		4
.L_101:
        /*0074*/ 	.byte	0x04, 0x36
        /*0076*/ 	.short	(.L_103 - .L_102)
.L_102:
        /*0078*/ 	.word	0x00000008
.L_103:


//--------------------- .nv.info._Z28matrixMultiplySharedAdvancedPfS_S_i --------------------------
	.section	.nv.info._Z28matrixMultiplySharedAdvancedPfS_S_i,"",@"SHT_CUDA_INFO"
	.sectionflags	@""
	.align	4


	//----- nvinfo : EIATTR_CUDA_API_VERSION
	.align		4
        /*0000*/ 	.byte	0x04, 0x37
        /*0002*/ 	.short	(.L_105 - .L_104)
.L_104:
        /*0004*/ 	.word	0x00000082


	//----- nvinfo : EIATTR_KPARAM_INFO
	.align		4
.L_105:
        /*0008*/ 	.byte	0x04, 0x17
        /*000a*/ 	.short	(.L_107 - .L_106)
.L_106:
        /*000c*/ 	.word	0x00000000
        /*0010*/ 	.short	0x0003
        /*0012*/ 	.short	0x0018
        /*0014*/ 	.byte	0x00, 0xf0, 0x11, 0x00


	//----- nvinfo : EIATTR_KPARAM_INFO
	.align		4
.L_107:
        /*0018*/ 	.byte	0x04, 0x17
        /*001a*/ 	.short	(.L_109 - .L_108)
.L_108:
        /*001c*/ 	.word	0x00000000
        /*0020*/ 	.short	0x0002
        /*0022*/ 	.short	0x0010
        /*0024*/ 	.byte	0x00, 0xf5, 0x21, 0x00


	//----- nvinfo : EIATTR_KPARAM_INFO
	.align		4
.L_109:
        /*0028*/ 	.byte	0x04, 0x17
        /*002a*/ 	.short	(.L_111 - .L_110)
.L_110:
        /*002c*/ 	.word	0x00000000
        /*0030*/ 	.short	0x0001
        /*0032*/ 	.short	0x0008
        /*0034*/ 	.byte	0x00, 0xf5, 0x21, 0x00


	//----- nvinfo : EIATTR_KPARAM_INFO
	.align		4
.L_111:
        /*0038*/ 	.byte	0x04, 0x17
        /*003a*/ 	.short	(.L_113 - .L_112)
.L_112:
        /*003c*/ 	.word	0x00000000
        /*0040*/ 	.short	0x0000
        /*0042*/ 	.short	0x0000
        /*0044*/ 	.byte	0x00, 0xf5, 0x21, 0x00


	//----- nvinfo : EIATTR_SPARSE_MMA_MASK
	.align		4
.L_113:
        /*0048*/ 	.byte	0x03, 0x50
        /*004a*/ 	.short	0x0000


	//----- nvinfo : EIATTR_MAXREG_COUNT
	.align		4
        /*004c*/ 	.byte	0x03, 0x1b
        /*004e*/ 	.short	0x00ff


	//----- nvinfo : EIATTR_NUM_BARRIERS
	.align		4
        /*0050*/ 	.byte	0x02, 0x4c
        /*0052*/ 	.byte	0x01
	.zero		1


	//----- nvinfo : EIATTR_MERCURY_ISA_VERSION
	.align		4
        /*0054*/ 	.byte	0x03, 0x5f
        /*0056*/ 	.short	0x0101


	//----- nvinfo : EIATTR_VRC_CTA_INIT_COUNT
	.align		4
        /*0058*/ 	.byte	0x02, 0x4a
	.zero		1
	.zero		1


	//----- nvinfo : EIATTR_EXIT_INSTR_OFFSETS
	.align		4
        /*005c*/ 	.byte	0x04, 0x1c
        /*005e*/ 	.short	(.L_115 - .L_114)


	//   ....[0]....
.L_114:
        /*0060*/ 	.word	0x00000b80


	//   ....[1]....
        /*0064*/ 	.word	0x00000bd0


	//----- nvinfo : EIATTR_CBANK_PARAM_SIZE
	.align		4
.L_115:
        /*0068*/ 	.byte	0x03, 0x19
        /*006a*/ 	.short	0x001c


	//----- nvinfo : EIATTR_PARAM_CBANK
	.align		4
        /*006c*/ 	.byte	0x04, 0x0a
        /*006e*/ 	.short	(.L_117 - .L_116)
	.align		4
.L_116:
        /*0070*/ 	.word	index@(.nv.constant0._Z28matrixMultiplySharedAdvancedPfS_S_i)
        /*0074*/ 	.short	0x0380
        /*0076*/ 	.short	0x001c


	//----- nvinfo : EIATTR_SW_WAR
	.align		4
.L_117:
        /*0078*/ 	.byte	0x04, 0x36
        /*007a*/ 	.short	(.L_119 - .L_118)
.L_118:
        /*007c*/ 	.word	0x00000008
.L_119:


//--------------------- .nv.info._Z14matrixSubtractPfS_S_i --------------------------
	.section	.nv.info._Z14matrixSubtractPfS_S_i,"",@"SHT_CUDA_INFO"
	.sectionflags	@""
	.align	4


	//----- nvinfo : EIATTR_CUDA_API_VERSION
	.align		4
        /*0000*/ 	.byte	0x04, 0x37
        /*0002*/ 	.short	(.L_121 - .L_120)
.L_120:
        /*0004*/ 	.word	0x00000082


	//----- nvinfo : EIATTR_KPARAM_INFO
	.align		4
.L_121:
        /*0008*/ 	.byte	0x04, 0x17
        /*000a*/ 	.short	(.L_123 - .L_122)
.L_122:
        /*000c*/ 	.word	0x00000000
        /*0010*/ 	.short	0x0003
        /*0012*/ 	.short	0x0018
        /*0014*/ 	.byte	0x00, 0xf0, 0x11, 0x00


	//----- nvinfo : EIATTR_KPARAM_INFO
	.align		4
.L_123:
        /*0018*/ 	.byte	0x04, 0x17
        /*001a*/ 	.short	(.L_125 - .L_124)
.L_124:
        /*001c*/ 	.word	0x00000000
        /*0020*/ 	.short	0x0002
        /*0022*/ 	.short	0x0010
        /*0024*/ 	.byte	0x00, 0xf5, 0x21, 0x00


	//----- nvinfo : EIATTR_KPARAM_INFO
	.align		4
.L_125:
        /*0028*/ 	.byte	0x04, 0x17
        /*002a*/ 	.short	(.L_127 - .L_126)
.L_126:
        /*002c*/ 	.word	0x00000000
        /*0030*/ 	.short	0x0001
        /*0032*/ 	.short	0x0008
        /*0034*/ 	.byte	0x00, 0xf5, 0x21, 0x00


	//----- nvinfo : EIATTR_KPARAM_INFO
	.align		4
.L_127:
        /*0038*/ 	.byte	0x04, 0x17
        /*003a*/ 	.short	(.L_129 - .L_128)
.L_128:
        /*003c*/ 	.word	0x00000000
        /*0040*/ 	.short	0x0000
        /*0042*/ 	.short	0x0000
        /*0044*/ 	.byte	0x00, 0xf5, 0x21, 0x00


	//----- nvinfo : EIATTR_SPARSE_MMA_MASK
	.align		4
.L_129:
        /*0048*/ 	.byte	0x03, 0x50
        /*004a*/ 	.short	0x0000


	//----- nvinfo : EIATTR_MAXREG_COUNT
	.align		4
        /*004c*/ 	.byte	0x03, 0x1b
        /*004e*/ 	.short	0x00ff


	//----- nvinfo : EIATTR_MERCURY_ISA_VERSION
	.align		4
        /*0050*/ 	.byte	0x03, 0x5f
        /*0052*/ 	.short	0x0101


	//----- nvinfo : EIATTR_VRC_CTA_INIT_COUNT
	.align		4
        /*0054*/ 	.byte	0x02, 0x4a
	.zero		1
	.zero		1


	//----- nvinfo : EIATTR_EXIT_INSTR_OFFSETS
	.align		4
        /*0058*/ 	.byte	0x04, 0x1c
        /*005a*/ 	.short	(.L_131 - .L_130)


	//   ....[0]....
.L_130:
        /*005c*/ 	.word	0x000000c0


	//   ....[1]....
        /*0060*/ 	.word	0x00000190


	//----- nvinfo : EIATTR_CBANK_PARAM_SIZE
	.align		4
.L_131:
        /*0064*/ 	.byte	0x03, 0x19
        /*0066*/ 	.short	0x001c


	//----- nvinfo : EIATTR_PARAM_CBANK
	.align		4
        /*0068*/ 	.byte	0x04, 0x0a
        /*006a*/ 	.short	(.L_133 - .L_132)
	.align		4
.L_132:
        /*006c*/ 	.word	index@(.nv.constant0._Z14matrixSubtractPfS_S_i)
        /*0070*/ 	.short	0x0380
        /*0072*/ 	.short	0x001c


	//----- nvinfo : EIATTR_SW_WAR
	.align		4
.L_133:
        /*0074*/ 	.byte	0x04, 0x36
        /*0076*/ 	.short	(.L_135 - .L_134)
.L_134:
        /*0078*/ 	.word	0x00000008
.L_135:


//--------------------- .nv.info._Z9matrixAddPfS_S_i --------------------------
	.section	.nv.info._Z9matrixAddPfS_S_i,"",@"SHT_CUDA_INFO"
	.sectionflags	@""
	.align	4


	//----- nvinfo : EIATTR_CUDA_API_VERSION
	.align		4
        /*0000*/ 	.byte	0x04, 0x37
        /*0002*/ 	.short	(.L_137 - .L_136)
.L_136:
        /*0004*/ 	.word	0x00000082


	//----- nvinfo : EIATTR_KPARAM_INFO
	.align		4
.L_137:
        /*0008*/ 	.byte	0x04, 0x17
        /*000a*/ 	.short	(.L_139 - .L_138)
.L_138:
        /*000c*/ 	.word	0x00000000
        /*0010*/ 	.short	0x0003
        /*0012*/ 	.short	0x0018
        /*0014*/ 	.byte	0x00, 0xf0, 0x11, 0x00


	//----- nvinfo : EIATTR_KPARAM_INFO
	.align		4
.L_139:
        /*0018*/ 	.byte	0x04, 0x17
        /*001a*/ 	.short	(.L_141 - .L_140)
.L_140:
        /*001c*/ 	.word	0x00000000
        /*0020*/ 	.short	0x0002
        /*0022*/ 	.short	0x0010
        /*0024*/ 	.byte	0x00, 0xf5, 0x21, 0x00


	//----- nvinfo : EIATTR_KPARAM_INFO
	.align		4
.L_141:
        /*0028*/ 	.byte	0x04, 0x17
        /*002a*/ 	.short	(.L_143 - .L_142)
.L_142:
        /*002c*/ 	.word	0x00000000
        /*0030*/ 	.short	0x0001
        /*0032*/ 	.short	0x0008
        /*0034*/ 	.byte	0x00, 0xf5, 0x21, 0x00


	//----- nvinfo : EIATTR_KPARAM_INFO
	.align		4
.L_143:
        /*0038*/ 	.byte	0x04, 0x17
        /*003a*/ 	.short	(.L_145 - .L_144)
.L_144:
        /*003c*/ 	.word	0x00000000
        /*0040*/ 	.short	0x0000
        /*0042*/ 	.short	0x0000
        /*0044*/ 	.byte	0x00, 0xf5, 0x21, 0x00


	//----- nvinfo : EIATTR_SPARSE_MMA_MASK
	.align		4
.L_145:
        /*0048*/ 	.byte	0x03, 0x50
        /*004a*/ 	.short	0x0000


	//----- nvinfo : EIATTR_MAXREG_COUNT
	.align		4
        /*004c*/ 	.byte	0x03, 0x1b
        /*004e*/ 	.short	0x00ff


	//----- nvinfo : EIATTR_MERCURY_ISA_VERSION
	.align		4
        /*0050*/ 	.byte	0x03, 0x5f
        /*0052*/ 	.short	0x0101


	//----- nvinfo : EIATTR_VRC_CTA_INIT_COUNT
	.align		4
        /*0054*/ 	.byte	0x02, 0x4a
	.zero		1
	.zero		1


	//----- nvinfo : EIATTR_EXIT_INSTR_OFFSETS
	.align		4
        /*0058*/ 	.byte	0x04, 0x1c
        /*005a*/ 	.short	(.L_147 - .L_146)


	//   ....[0]....
.L_146:
        /*005c*/ 	.word	0x000000c0


	//   ....[1]....
        /*0060*/ 	.word	0x00000190


	//----- nvinfo : EIATTR_CBANK_PARAM_SIZE
	.align		4
.L_147:
        /*0064*/ 	.byte	0x03, 0x19
        /*0066*/ 	.short	0x001c


	//----- nvinfo : EIATTR_PARAM_CBANK
	.align		4
        /*0068*/ 	.byte	0x04, 0x0a
        /*006a*/ 	.short	(.L_149 - .L_148)
	.align		4
.L_148:
        /*006c*/ 	.word	index@(.nv.constant0._Z9matrixAddPfS_S_i)
        /*0070*/ 	.short	0x0380
        /*0072*/ 	.short	0x001c


	//----- nvinfo : EIATTR_SW_WAR
	.align		4
.L_149:
        /*0074*/ 	.byte	0x04, 0x36
        /*0076*/ 	.short	(.L_151 - .L_150)
.L_150:
        /*0078*/ 	.word	0x00000008
.L_151:


//--------------------- .nv.callgraph             --------------------------
	.section	.nv.callgraph,"",@"SHT_CUDA_CALLGRAPH"
	.align	4
	.sectionentsize	8
	.align		4
        /*0000*/ 	.word	0x00000000
	.align		4
        /*0004*/ 	.word	0xffffffff
	.align		4
        /*0008*/ 	.word	0x00000000
	.align		4
        /*000c*/ 	.word	0xfffffffe
	.align		4
        /*0010*/ 	.word	0x00000000
	.align		4
        /*0014*/ 	.word	0xfffffffd
	.align		4
        /*0018*/ 	.word	0x00000000
	.align		4
        /*001c*/ 	.word	0xfffffffc


//--------------------- .text._Z26matrixMultiplySharedSimplePfS_S_i --------------------------
	.section	.text._Z26matrixMultiplySharedSimplePfS_S_i,"ax",@progbits
	.align	128
        .global         _Z26matrixMultiplySharedSimplePfS_S_i
        .type           _Z26matrixMultiplySharedSimplePfS_S_i,@function
        .size           _Z26matrixMultiplySharedSimplePfS_S_i,(.L_x_14 - _Z26matrixMultiplySharedSimplePfS_S_i)
        .other          _Z26matrixMultiplySharedSimplePfS_S_i,@"STO_CUDA_ENTRY STV_DEFAULT"
_Z26matrixMultiplySharedSimplePfS_S_i:
.text._Z26matrixMultiplySharedSimplePfS_S_i:
[----:B------:R-:W-:Y:S01]  /*0000*/  LDC R1, c[0x0][0x37c] ;  /* 0x0000df00ff017b82 */ /* 0x000fe20000000800 */
[----:B------:R-:W0:Y:S07]  /*0010*/  S2R R6, SR_TID.Y ;  /* 0x0000000000067919 */ /* 0x000e2e0000002200 */
[----:B------:R-:W1:Y:S01]  /*0020*/  LDC R0, c[0x0][0x398] ;  /* 0x0000e600ff007b82 */ /* 0x000e620000000800 */
[----:B------:R-:W2:Y:S01]  /*0030*/  LDCU.64 UR8, c[0x0][0x358] ;  /* 0x00006b00ff0877ac */ /* 0x000ea20008000a00 */
[----:B------:R-:W0:Y:S01]  /*0040*/  S2R R5, SR_CTAID.X ;  /* 0x0000000000057919 */ /* 0x000e220000002500 */
[----:B------:R-:W3:Y:S05]  /*0050*/  S2R R9, SR_TID.X ;  /* 0x0000000000097919 */ /* 0x000eea0000002100 */
[----:B------:R-:W4:Y:S01]  /*0060*/  LDC.64 R22, c[0x0][0x390] ;  /* 0x0000e400ff167b82 */ /* 0x000f220000000a00 */
[----:B------:R-:W3:Y:S01]  /*0070*/  S2R R4, SR_CTAID.Y ;  /* 0x0000000000047919 */ /* 0x000ee20000002600 */
[----:B-1----:R-:W-:-:S02]  /*0080*/  ISETP.GE.AND P0, PT, R0, 0x20, PT ;  /* 0x000000200000780c */ /* 0x002fc40003f06270 */
[----:B0-----:R-:W-:Y:S02]  /*0090*/  LEA R5, R5, R6, 0x5 ;  /* 0x0000000605057211 */ /* 0x001fe400078e28ff */
[----:B---3--:R-:W-:-:S05]  /*00a0*/  LEA R2, R4, R9, 0x5 ;  /* 0x0000000904027211 */ /* 0x008fca00078e28ff */
[----:B------:R-:W-:-:S04]  /*00b0*/  IMAD R3, R5, R0, R2 ;  /* 0x0000000005037224 */ /* 0x000fc800078e0202 */
[----:B----4-:R-:W-:-:S05]  /*00c0*/  IMAD.WIDE R22, R3, 0x4, R22 ;  /* 0x0000000403167825 */ /* 0x010fca00078e0216 */
[----:B--2---:R0:W-:Y:S01]  /*00d0*/  STG.E desc[UR8][R22.64], RZ ;  /* 0x000000ff16007986 */ /* 0x0041e2000c101908 */
[----:B------:R-:W-:Y:S05]  /*00e0*/  @!P0 EXIT ;  /* 0x000000000000894d */ /* 0x000fea0003800000 */
[----:B------:R-:W1:Y:S01]  /*00f0*/  S2UR UR6, SR_CgaCtaId ;  /* 0x00000000000679c3 */ /* 0x000e620000008800 */
[-CC-:B------:R-:W-:Y:S01]  /*0100*/  IMAD R3, R6, R0.reuse, R9.reuse ;  /* 0x0000000006037224 */ /* 0x180fe200078e0209 */
[----:B------:R-:W-:Y:S01]  /*0110*/  UMOV UR4, 0x400 ;  /* 0x0000040000047882 */ /* 0x000fe20000000000 */
[----:B------:R-:W-:Y:S01]  /*0120*/  SHF.R.S32.HI R7, RZ, 0x1f, R0 ;  /* 0x0000001fff077819 */ /* 0x000fe20000011400 */
[----:B------:R-:W-:Y:S01]  /*0130*/  UIADD3 UR5, UPT, UPT, UR4, 0x4000, URZ ;  /* 0x0000400004057890 */ /* 0x000fe2000fffe0ff */
[-C--:B------:R-:W-:Y:S01]  /*0140*/  IMAD R2, R5, R0.reuse, R9 ;  /* 0x0000000005027224 */ /* 0x080fe200078e0209 */
[----:B------:R-:W-:Y:S02]  /*0150*/  LEA R3, R4, R3, 0x5 ;  /* 0x0000000304037211 */ /* 0x000fe400078e28ff */
[----:B------:R-:W2:Y:S01]  /*0160*/  LDC.64 R20, c[0x0][0x380] ;  /* 0x0000e000ff147b82 */ /* 0x000ea20000000a00 */
[----:B------:R-:W-:Y:S02]  /*0170*/  LEA.HI R4, R7, R0, RZ, 0x5 ;  /* 0x0000000007047211 */ /* 0x000fe400078f28ff */
[----:B------:R-:W-:-:S02]  /*0180*/  LEA R7, R6, R9, 0x5 ;  /* 0x0000000906077211 */ /* 0x000fc400078e28ff */
[----:B------:R-:W-:-:S03]  /*0190*/  SHF.R.S32.HI R4, RZ, 0x5, R4 ;  /* 0x00000005ff047819 */ /* 0x000fc60000011404 */
[----:B------:R-:W3:Y:S01]  /*01a0*/  LDC.64 R18, c[0x0][0x388] ;  /* 0x0000e200ff127b82 */ /* 0x000ee20000000a00 */
[----:B------:R-:W-:Y:S01]  /*01b0*/  IADD3 R4, PT, PT, -R4, RZ, RZ ;  /* 0x000000ff04047210 */ /* 0x000fe20007ffe1ff */
[----:B-1----:R-:W-:Y:S02]  /*01c0*/  ULEA UR4, UR6, UR4, 0x18 ;  /* 0x0000000406047291 */ /* 0x002fe4000f8ec0ff */
[----:B------:R-:W-:-:S04]  /*01d0*/  ULEA UR5, UR6, UR5, 0x18 ;  /* 0x0000000506057291 */ /* 0x000fc8000f8ec0ff */
[C---:B------:R-:W-:Y:S02]  /*01e0*/  LEA R16, R7.reuse, UR4, 0x2 ;  /* 0x0000000407107c11 */ /* 0x040fe4000f8e10ff */
[----:B------:R-:W-:Y:S02]  /*01f0*/  LEA R6, R6, UR4, 0x7 ;  /* 0x0000000406067c11 */ /* 0x000fe4000f8e38ff */
[----:B------:R-:W-:Y:S02]  /*0200*/  LEA R7, R7, UR5, 0x2 ;  /* 0x0000000507077c11 */ /* 0x000fe4000f8e10ff */
[----:B------:R-:W-:-:S07]  /*0210*/  LEA R5, R9, UR5, 0x2 ;  /* 0x0000000509057c11 */ /* 0x000fce000f8e10ff */
.L_x_0:
[----:B--2---:R-:W-:-:S04]  /*0220*/  IMAD.WIDE R8, R2, 0x4, R20 ;  /* 0x0000000402087825 */ /* 0x004fc800078e0214 */
[----:B-1-3--:R-:W-:Y:S02]  /*0230*/  IMAD.WIDE R10, R3, 0x4, R18 ;  /* 0x00000004030a7825 */ /* 0x00afe400078e0212 */
[----:B------:R-:W2:Y:S04]  /*0240*/  LDG.E R9, desc[UR8][R8.64] ;  /* 0x0000000808097981 */ /* 0x000ea8000c1e1900 */
[----:B------:R-:W3:Y:S04]  /*0250*/  LDG.E R10, desc[UR8][R10.64] ;  /* 0x000000080a0a7981 */ /* 0x000ee8000c1e1900 */
[----:B--2---:R-:W-:Y:S04]  /*0260*/  STS [R16], R9 ;  /* 0x0000000910007388 */ /* 0x004fe80000000800 */
[----:B---3--:R-:W-:Y:S01]  /*0270*/  STS [R7], R10 ;  /* 0x0000000a07007388 */ /* 0x008fe20000000800 */
[----:B------:R-:W-:Y:S06]  /*0280*/  BAR.SYNC.DEFER_BLOCKING 0x0 ;  /* 0x0000000000007b1d */ /* 0x000fec0000010000 */
[----:B------:R-:W2:Y:S01]  /*0290*/  LDG.E R25, desc[UR8][R22.64] ;  /* 0x0000000816197981 */ /* 0x000ea2000c1e1900 */
[----:B------:R-:W-:-:S02]  /*02a0*/  IADD3 R4, PT, PT, R4, 0x1, RZ ;  /* 0x0000000104047810 */ /* 0x000fc40007ffe0ff */
[----:B------:R-:W-:Y:S01]  /*02b0*/  IADD3 R2, PT, PT, R2, 0x20, RZ ;  /* 0x0000002002027810 */ /* 0x000fe20007ffe0ff */
[----:B------:R-:W-:Y:S01]  /*02c0*/  LDS R24, [R5] ;  /* 0x0000000005187984 */ /* 0x000fe20000000800 */
[----:B------:R-:W-:Y:S02]  /*02d0*/  ISETP.NE.AND P0, PT, R4, RZ, PT ;  /* 0x000000ff0400720c */ /* 0x000fe40003f05270 */
[----:B------:R-:W-:Y:S01]  /*02e0*/  LEA R3, R0, R3, 0x5 ;  /* 0x0000000300037211 */ /* 0x000fe200078e28ff */
[----:B------:R-:W2:Y:S04]  /*02f0*/  LDS.128 R12, [R6] ;  /* 0x00000000060c7984 */ /* 0x000ea80000000c00 */
[----:B------:R-:W1:Y:S04]  /*0300*/  LDS R27, [R5+0x80] ;  /* 0x00008000051b7984 */ /* 0x000e680000000800 */
[----:B------:R-:W3:Y:S04]  /*0310*/  LDS R17, [R5+0x100] ;  /* 0x0001000005117984 */ /* 0x000ee80000000800 */
[----:B------:R-:W-:Y:S01]  /*0320*/  LDS.128 R8, [R6+0x10] ;  /* 0x0000100006087984 */ /* 0x000fe20000000c00 */
[----:B--2---:R-:W-:-:S03]  /*0330*/  FFMA R12, R12, R24, R25 ;  /* 0x000000180c0c7223 */ /* 0x004fc60000000019 */
[----:B------:R-:W2:Y:S01]  /*0340*/  LDS R25, [R5+0x180] ;  /* 0x0001800005197984 */ /* 0x000ea20000000800 */
[----:B-1----:R-:W-:-:S03]  /*0350*/  FFMA R24, R27, R13, R12 ;  /* 0x0000000d1b187223 */ /* 0x002fc6000000000c */
[----:B------:R-:W1:Y:S01]  /*0360*/  LDS R13, [R5+0x200] ;  /* 0x00020000050d7984 */ /* 0x000e620000000800 */
[----:B---3--:R-:W-:-:S03]  /*0370*/  FFMA R14, R17, R14, R24 ;  /* 0x0000000e110e7223 */ /* 0x008fc60000000018 */
[----:B------:R-:W3:Y:S04]  /*0380*/  LDS R12, [R5+0x280] ;  /* 0x00028000050c7984 */ /* 0x000ee80000000800 */
[----:B------:R-:W4:Y:S01]  /*0390*/  LDS R17, [R5+0x300] ;  /* 0x0003000005117984 */ /* 0x000f220000000800 */
[----:B--2---:R-:W-:-:S03]  /*03a0*/  FFMA R15, R25, R15, R14 ;  /* 0x0000000f190f7223 */ /* 0x004fc6000000000e */
[----:B------:R-:W2:Y:S01]  /*03b0*/  LDS R25, [R5+0x380] ;  /* 0x0003800005197984 */ /* 0x000ea20000000800 */
[----:B-1----:R-:W-:-:S03]  /*03c0*/  FFMA R13, R8, R13, R15 ;  /* 0x0000000d080d7223 */ /* 0x002fc6000000000f */
[----:B------:R-:W-:Y:S01]  /*03d0*/  LDS R8, [R5+0x480] ;  /* 0x0004800005087984 */ /* 0x000fe20000000800 */
[----:B---3--:R-:W-:-:S03]  /*03e0*/  FFMA R24, R12, R9, R13 ;  /* 0x000000090c187223 */ /* 0x008fc6000000000d */
[----:B------:R-:W-:Y:S01]  /*03f0*/  LDS R9, [R5+0x400] ;  /* 0x0004000005097984 */ /* 0x000fe20000000800 */
[----:B----4-:R-:W-:-:S03]  /*0400*/  FFMA R10, R17, R10, R24 ;  /* 0x0000000a110a7223 */ /* 0x010fc60000000018 */
[----:B------:R-:W1:Y:S04]  /*0410*/  LDS.128 R12, [R6+0x20] ;  /* 0x00002000060c7984 */ /* 0x000e680000000c00 */
[----:B------:R-:W3:Y:S01]  /*0420*/  LDS R17, [R5+0x500] ;  /* 0x0005000005117984 */ /* 0x000ee20000000800 */
[----:B--2---:R-:W-:-:S03]  /*0430*/  FFMA R11, R25, R11, R10 ;  /* 0x0000000b190b7223 */ /* 0x004fc6000000000a */
[----:B------:R-:W2:Y:S01]  /*0440*/  LDS R25, [R5+0x580] ;  /* 0x0005800005197984 */ /* 0x000ea20000000800 */
[----:B-1----:R-:W-:-:S03]  /*0450*/  FFMA R9, R12, R9, R11 ;  /* 0x000000090c097223 */ /* 0x002fc6000000000b */
[----:B------:R-:W-:Y:S01]  /*0460*/  LDS R12, [R5+0x680] ;  /* 0x00068000050c7984 */ /* 0x000fe20000000800 */
[----:B------:R-:W-:-:S03]  /*0470*/  FFMA R24, R8, R13, R9 ;  /* 0x0000000d08187223 */ /* 0x000fc60000000009 */
[----:B------:R-:W-:Y:S01]  /*0480*/  LDS R13, [R5+0x600] ;  /* 0x00060000050d7984 */ /* 0x000fe20000000800 */
[----:B---3--:R-:W-:-:S03]  /*0490*/  FFMA R14, R17, R14, R24 ;  /* 0x0000000e110e7223 */ /* 0x008fc60000000018 */
        /* <DEDUP_REMOVED lines=18> */
[----:B------:R-:W1:Y:S01]  /*05c0*/  LDS.128 R8, [R6+0x50] ;  /* 0x0000500006087984 */ /* 0x000e620000000c00 */
[----:B--2---:R-:W-:-:S03]  /*05d0*/  FFMA R15, R25, R15, R14 ;  /* 0x0000000f190f7223 */ /* 0x004fc6000000000e */
[----:B------:R-:W-:Y:S04]  /*05e0*/  LDS R24, [R5+0xc80] ;  /* 0x000c800005187984 */ /* 0x000fe80000000800 */
[----:B------:R-:W2:Y:S04]  /*05f0*/  LDS R25, [R5+0xb00] ;  /* 0x000b000005197984 */ /* 0x000ea80000000800 */
[----:B------:R-:W-:Y:S01]  /*0600*/  LDS R17, [R5+0xd00] ;  /* 0x000d000005117984 */ /* 0x000fe20000000800 */
[----:B-1----:R-:W-:-:S03]  /*0610*/  FFMA R13, R8, R13, R15 ;  /* 0x0000000d080d7223 */ /* 0x002fc6000000000f */
[----:B------:R-:W1:Y:S01]  /*0620*/  LDS R8, [R5+0xb80] ;  /* 0x000b800005087984 */ /* 0x000e620000000800 */
[----:B------:R-:W-:-:S03]  /*0630*/  FFMA R26, R12, R9, R13 ;  /* 0x000000090c1a7223 */ /* 0x000fc6000000000d */
[----:B------:R-:W-:Y:S01]  /*0640*/  LDS R9, [R5+0xc00] ;  /* 0x000c000005097984 */ /* 0x000fe20000000800 */
[----:B--2---:R-:W-:-:S03]  /*0650*/  FFMA R25, R25, R10, R26 ;  /* 0x0000000a19197223 */ /* 0x004fc6000000001a */
[----:B------:R-:W2:Y:S01]  /*0660*/  LDS.128 R12, [R6+0x60] ;  /* 0x00006000060c7984 */ /* 0x000ea20000000c00 */
[----:B-1----:R-:W-:-:S03]  /*0670*/  FFMA R11, R8, R11, R25 ;  /* 0x0000000b080b7223 */ /* 0x002fc60000000019 */
[----:B------:R-:W-:Y:S01]  /*0680*/  LDS R25, [R5+0xf80] ;  /* 0x000f800005197984 */ /* 0x000fe20000000800 */
[----:B--2---:R-:W-:-:S03]  /*0690*/  FFMA R9, R12, R9, R11 ;  /* 0x000000090c097223 */ /* 0x004fc6000000000b */
[----:B------:R-:W1:Y:S01]  /*06a0*/  LDS R12, [R5+0xd80] ;  /* 0x000d8000050c7984 */ /* 0x000e620000000800 */
[----:B------:R-:W-:-:S03]  /*06b0*/  FFMA R26, R24, R13, R9 ;  /* 0x0000000d181a7223 */ /* 0x000fc60000000009 */
[----:B------:R-:W-:Y:S01]  /*06c0*/  LDS R13, [R5+0xe00] ;  /* 0x000e0000050d7984 */ /* 0x000fe20000000800 */
[----:B------:R-:W-:-:S03]  /*06d0*/  FFMA R17, R17, R14, R26 ;  /* 0x0000000e11117223 */ /* 0x000fc6000000001a */
[----:B------:R-:W2:Y:S04]  /*06e0*/  LDS.128 R8, [R6+0x70] ;  /* 0x0000700006087984 */ /* 0x000ea80000000c00 */
[----:B------:R-:W3:Y:S04]  /*06f0*/  LDS R24, [R5+0xe80] ;  /* 0x000e800005187984 */ /* 0x000ee80000000800 */
[----:B------:R-:W4:Y:S01]  /*0700*/  LDS R14, [R5+0xf00] ;  /* 0x000f0000050e7984 */ /* 0x000f220000000800 */
[----:B-1----:R-:W-:-:S04]  /*0710*/  FFMA R15, R12, R15, R17 ;  /* 0x0000000f0c0f7223 */ /* 0x002fc80000000011 */
[----:B--2---:R-:W-:-:S04]  /*0720*/  FFMA R13, R8, R13, R15 ;  /* 0x0000000d080d7223 */ /* 0x004fc8000000000f */
[----:B---3--:R-:W-:-:S04]  /*0730*/  FFMA R9, R24, R9, R13 ;  /* 0x0000000918097223 */ /* 0x008fc8000000000d */
[----:B----4-:R-:W-:-:S04]  /*0740*/  FFMA R10, R14, R10, R9 ;  /* 0x0000000a0e0a7223 */ /* 0x010fc80000000009 */
[----:B------:R-:W-:-:S05]  /*0750*/  FFMA R11, R25, R11, R10 ;  /* 0x0000000b190b7223 */ /* 0x000fca000000000a */
[----:B------:R1:W-:Y:S01]  /*0760*/  STG.E desc[UR8][R22.64], R11 ;  /* 0x0000000b16007986 */ /* 0x0003e2000c101908 */
[----:B------:R-:W-:Y:S06]  /*0770*/  BAR.SYNC.DEFER_BLOCKING 0x0 ;  /* 0x0000000000007b1d */ /* 0x000fec0000010000 */
[----:B------:R-:W-:Y:S05]  /*0780*/  @P0 BRA `(.L_x_0) ;  /* 0xfffffff800a40947 */ /* 0x000fea000383ffff */
[----:B------:R-:W-:Y:S05]  /*0790*/  EXIT ;  /* 0x000000000000794d */ /* 0x000fea0003800000 */
.L_x_1:
[----:B------:R-:W-:-:S00]  /*07a0*/  BRA `(.L_x_1) ;  /* 0xfffffffc00fc7947 */ /* 0x000fc0000383ffff */
[----:B------:R-:W-:-:S00]  /*07b0*/  NOP ;  /* 0x0000000000007918 */ /* 0x000fc00000000000 */
        /* <DEDUP_REMOVED lines=12> */
.L_x_14:


//--------------------- .text._Z14matrixMultiplyPfS_S_i --------------------------
	.section	.text._Z14matrixMultiplyPfS_S_i,"ax",@progbits
	.align	128
        .global         _Z14matrixMultiplyPfS_S_i
        .type           _Z14matrixMultiplyPfS_S_i,@function
        .size           _Z14matrixMultiplyPfS_S_i,(.L_x_15 - _Z14matrixMultiplyPfS_S_i)
        .other          _Z14matrixMultiplyPfS_S_i,@"STO_CUDA_ENTRY STV_DEFAULT"
_Z14matrixMultiplyPfS_S_i:
.text._Z14matrixMultiplyPfS_S_i:
[----:B------:R-:W-:Y:S01]  /*0000*/  LDC R1, c[0x0][0x37c] ;  /* 0x0000df00ff017b82 */ /* 0x000fe20000000800 */
[----:B------:R-:W0:Y:S07]  /*0010*/  S2R R0, SR_TID.Y ;  /* 0x0000000000007919 */ /* 0x000e2e0000002200 */
[----:B------:R-:W0:Y:S01]  /*0020*/  S2UR UR4, SR_CTAID.Y ;  /* 0x00000000000479c3 */ /* 0x000e220000002600 */
[----:B------:R-:W1:Y:S01]  /*0030*/  LDCU UR18, c[0x0][0x398] ;  /* 0x00007300ff1277ac */ /* 0x000e620008000800 */
[----:B------:R-:W2:Y:S01]  /*0040*/  S2R R5, SR_TID.X ;  /* 0x0000000000057919 */ /* 0x000ea20000002100 */
[----:B------:R-:W3:Y:S05]  /*0050*/  LDCU.64 UR16, c[0x0][0x358] ;  /* 0x00006b00ff1077ac */ /* 0x000eea0008000a00 */
[----:B------:R-:W0:Y:S08]  /*0060*/  LDC R7, c[0x0][0x364] ;  /* 0x0000d900ff077b82 */ /* 0x000e300000000800 */
[----:B------:R-:W2:Y:S01]  /*0070*/  S2UR UR5, SR_CTAID.X ;  /* 0x00000000000579c3 */ /* 0x000ea20000002500 */
[----:B-1----:R-:W-:-:S07]  /*0080*/  UISETP.GE.AND UP0, UPT, UR18, 0x1, UPT ;  /* 0x000000011200788c */ /* 0x002fce000bf06270 */
[----:B------:R-:W2:Y:S01]  /*0090*/  LDC R4, c[0x0][0x360] ;  /* 0x0000d800ff047b82 */ /* 0x000ea20000000800 */
[----:B------:R-:W-:-:S07]  /*00a0*/  PLOP3.LUT P0, PT, PT, PT, UP0, 0x80, 0x8 ;  /* 0x000000000008781c */ /* 0x000fce0003f0f008 */
[----:B------:R-:W1:Y:S01]  /*00b0*/  LDC.64 R2, c[0x0][0x390] ;  /* 0x0000e400ff027b82 */ /* 0x000e620000000a00 */
[----:B0-----:R-:W-:Y:S02]  /*00c0*/  IMAD R7, R7, UR4, R0 ;  /* 0x0000000407077c24 */ /* 0x001fe4000f8e0200 */
[----:B--2---:R-:W-:Y:S02]  /*00d0*/  IMAD R0, R4, UR5, R5 ;  /* 0x0000000504007c24 */ /* 0x004fe4000f8e0205 */
[----:B------:R-:W-:-:S03]  /*00e0*/  IMAD R5, R7, UR18, RZ ;  /* 0x0000001207057c24 */ /* 0x000fc6000f8e02ff */
[----:B------:R-:W-:Y:S02]  /*00f0*/  VIMNMX R4, PT, PT, R7, R0, !PT ;  /* 0x0000000007047248 */ /* 0x000fe40007fe0100 */
[----:B------:R-:W-:Y:S02]  /*0100*/  IADD3 R7, PT, PT, R0, R5, RZ ;  /* 0x0000000500077210 */ /* 0x000fe40007ffe0ff */
[----:B------:R-:W-:-:S03]  /*0110*/  ISETP.GE.OR P0, PT, R4, UR18, !P0 ;  /* 0x0000001204007c0c */ /* 0x000fc6000c706670 */
[----:B-1----:R-:W-:-:S05]  /*0120*/  IMAD.WIDE R2, R7, 0x4, R2 ;  /* 0x0000000407027825 */ /* 0x002fca00078e0202 */
[----:B---3--:R0:W-:Y:S05]  /*0130*/  STG.E desc[UR16][R2.64], RZ ;  /* 0x000000ff02007986 */ /* 0x0081ea000c101910 */
[----:B------:R-:W-:Y:S05]  /*0140*/  @P0 EXIT ;  /* 0x000000000000094d */ /* 0x000fea0003800000 */
[----:B------:R-:W-:Y:S01]  /*0150*/  UISETP.GE.U32.AND UP0, UPT, UR18, 0x8, UPT ;  /* 0x000000081200788c */ /* 0x000fe2000bf06070 */
[----:B------:R-:W-:Y:S01]  /*0160*/  HFMA2 R7, -RZ, RZ, 0, 0 ;  /* 0x00000000ff077431 */ /* 0x000fe200000001ff */
[----:B------:R-:W-:-:S07]  /*0170*/  UMOV UR4, URZ ;  /* 0x000000ff00047c82 */ /* 0x000fce0008000000 */
[----:B------:R-:W-:Y:S05]  /*0180*/  BRA.U !UP0, `(.L_x_2) ;  /* 0x00000005082c7547 */ /* 0x000fea000b800000 */
[----:B------:R-:W1:Y:S01]  /*0190*/  LDCU.128 UR20, c[0x0][0x380] ;  /* 0x00007000ff1477ac */ /* 0x000e620008000c00 */
[----:B------:R-:W-:Y:S01]  /*01a0*/  MOV R4, R0 ;  /* 0x0000000000047202 */ /* 0x000fe20000000f00 */
[----:B------:R-:W-:-:S04]  /*01b0*/  ULOP3.LUT UR4, UR18, 0x7ffffff8, URZ, 0xc0, !UPT ;  /* 0x7ffffff812047892 */ /* 0x000fc8000f8ec0ff */
[----:B------:R-:W-:Y:S01]  /*01c0*/  UIADD3 UR5, UPT, UPT, -UR4, URZ, URZ ;  /* 0x000000ff04057290 */ /* 0x000fe2000fffe1ff */
[----:B-1----:R-:W-:Y:S01]  /*01d0*/  MOV R6, UR20 ;  /* 0x0000001400067c02 */ /* 0x002fe20008000f00 */
[----:B------:R-:W-:Y:S01]  /*01e0*/  UIMAD.WIDE.U32 UR6, UR18, 0xc, UR22 ;  /* 0x0000000c120678a5 */ /* 0x000fe2000f8e0016 */
[----:B------:R-:W-:Y:S01]  /*01f0*/  MOV R7, UR21 ;  /* 0x0000001500077c02 */ /* 0x000fe20008000f00 */
[----:B------:R-:W-:Y:S02]  /*0200*/  UIMAD.WIDE.U32 UR8, UR18, 0x10, UR22 ;  /* 0x00000010120878a5 */ /* 0x000fe4000f8e0016 */
[----:B------:R-:W-:Y:S01]  /*0210*/  UIMAD.WIDE.U32 UR10, UR18, 0x14, UR22 ;  /* 0x00000014120a78a5 */ /* 0x000fe2000f8e0016 */
[----:B------:R-:W-:Y:S01]  /*0220*/  IMAD.WIDE.U32 R6, R5, 0x4, R6 ;  /* 0x0000000405067825 */ /* 0x000fe200078e0006 */
[----:B------:R-:W-:Y:S02]  /*0230*/  UIMAD.WIDE.U32 UR12, UR18, 0x18, UR22 ;  /* 0x00000018120c78a5 */ /* 0x000fe4000f8e0016 */
[----:B------:R-:W-:Y:S01]  /*0240*/  UIMAD.WIDE.U32 UR14, UR18, 0x1c, UR22 ;  /* 0x0000001c120e78a5 */ /* 0x000fe2000f8e0016 */
[----:B------:R-:W-:-:S04]  /*0250*/  IADD3 R6, P0, PT, R6, 0x10, RZ ;  /* 0x0000001006067810 */ /* 0x000fc80007f1e0ff */
[----:B------:R-:W-:Y:S02]  /*0260*/  IADD3.X R9, PT, PT, RZ, R7, RZ, P0, !PT ;  /* 0x00000007ff097210 */ /* 0x000fe400007fe4ff */
[----:B------:R-:W-:-:S07]  /*0270*/  MOV R7, RZ ;  /* 0x000000ff00077202 */ /* 0x000fce0000000f00 */
.L_x_3:
[----:B------:R-:W-:Y:S02]  /*0280*/  MOV R11, 0x4 ;  /* 0x00000004000b7802 */ /* 0x000fe40000000f00 */
[----:B------:R-:W-:-:S03]  /*0290*/  MOV R8, R6 ;  /* 0x0000000600087202 */ /* 0x000fc60000000f00 */
[----:B------:R-:W-:Y:S02]  /*02a0*/  IMAD.WIDE R10, R4, R11, UR22 ;  /* 0x00000016040a7e25 */ /* 0x000fe4000f8e020b */
[----:B--2---:R-:W2:Y:S04]  /*02b0*/  LDG.E R6, desc[UR16][R8.64+-0x10] ;  /* 0xfffff01008067981 */ /* 0x004ea8000c1e1900 */
[----:B------:R-:W2:Y:S01]  /*02c0*/  LDG.E R10, desc[UR16][R10.64] ;  /* 0x000000100a0a7981 */ /* 0x000ea2000c1e1900 */
[----:B------:R-:W-:-:S06]  /*02d0*/  UIMAD.WIDE.U32 UR20, UR18, 0x4, UR22 ;  /* 0x00000004121478a5 */ /* 0x000fcc000f8e0016 */
[----:B------:R-:W-:Y:S01]  /*02e0*/  MOV R12, UR20 ;  /* 0x00000014000c7c02 */ /* 0x000fe20008000f00 */
[----:B------:R-:W-:Y:S02]  /*02f0*/  IMAD.U32 R13, RZ, RZ, UR21 ;  /* 0x00000015ff0d7e24 */ /* 0x000fe4000f8e00ff */
[----:B--2---:R-:W-:Y:S02]  /*0300*/  FFMA R15, R6, R10, R7 ;  /* 0x0000000a060f7223 */ /* 0x004fe40000000007 */
[----:B------:R-:W-:-:S03]  /*0310*/  IMAD.WIDE R6, R4, 0x4, R12 ;  /* 0x0000000404067825 */ /* 0x000fc600078e020c */
[----:B------:R1:W-:Y:S04]  /*0320*/  STG.E desc[UR16][R2.64], R15 ;  /* 0x0000000f02007986 */ /* 0x0003e8000c101910 */
[----:B------:R-:W2:Y:S04]  /*0330*/  LDG.E R6, desc[UR16][R6.64] ;  /* 0x0000001006067981 */ /* 0x000ea8000c1e1900 */
[----:B------:R-:W2:Y:S01]  /*0340*/  LDG.E R14, desc[UR16][R8.64+-0xc] ;  /* 0xfffff410080e7981 */ /* 0x000ea2000c1e1900 */
[----:B------:R-:W-:-:S06]  /*0350*/  UIMAD.WIDE.U32 UR20, UR18, 0x8, UR22 ;  /* 0x00000008121478a5 */ /* 0x000fcc000f8e0016 */
[----:B------:R-:W-:Y:S02]  /*0360*/  MOV R12, UR20 ;  /* 0x00000014000c7c02 */ /* 0x000fe40008000f00 */
[----:B------:R-:W-:-:S03]  /*0370*/  MOV R13, UR21 ;  /* 0x00000015000d7c02 */ /* 0x000fc60008000f00 */
[----:B------:R-:W-:-:S04]  /*0380*/  IMAD.WIDE R10, R4, 0x4, R12 ;  /* 0x00000004040a7825 */ /* 0x000fc800078e020c */
[----:B--2---:R-:W-:-:S05]  /*0390*/  FFMA R17, R14, R6, R15 ;  /* 0x000000060e117223 */ /* 0x004fca000000000f */
[----:B------:R2:W-:Y:S04]  /*03a0*/  STG.E desc[UR16][R2.64], R17 ;  /* 0x0000001102007986 */ /* 0x0005e8000c101910 */
[----:B------:R-:W1:Y:S04]  /*03b0*/  LDG.E R10, desc[UR16][R10.64] ;  /* 0x000000100a0a7981 */ /* 0x000e68000c1e1900 */
[----:B------:R-:W1:Y:S01]  /*03c0*/  LDG.E R12, desc[UR16][R8.64+-0x8] ;  /* 0xfffff810080c7981 */ /* 0x000e62000c1e1900 */
[----:B------:R-:W-:Y:S02]  /*03d0*/  HFMA2 R13, -RZ, RZ, 0, 2.384185791015625e-07 ;  /* 0x00000004ff0d7431 */ /* 0x000fe400000001ff */
[----:B-1----:R-:W-:-:S03]  /*03e0*/  FFMA R15, R12, R10, R17 ;  /* 0x0000000a0c0f7223 */ /* 0x002fc60000000011 */
[----:B------:R-:W-:Y:S02]  /*03f0*/  IMAD.WIDE R12, R4, R13, UR6 ;  /* 0x00000006040c7e25 */ /* 0x000fe4000f8e020d */
[----:B------:R1:W-:Y:S04]  /*0400*/  STG.E desc[UR16][R2.64], R15 ;  /* 0x0000000f02007986 */ /* 0x0003e8000c101910 */
[----:B------:R-:W3:Y:S04]  /*0410*/  LDG.E R12, desc[UR16][R12.64] ;  /* 0x000000100c0c7981 */ /* 0x000ee8000c1e1900 */
[----:B------:R-:W3:Y:S01]  /*0420*/  LDG.E R6, desc[UR16][R8.64+-0x4] ;  /* 0xfffffc1008067981 */ /* 0x000ee2000c1e1900 */
[----:B------:R-:W-:Y:S01]  /*0430*/  MOV R7, 0x4 ;  /* 0x0000000400077802 */ /* 0x000fe20000000f00 */
[----:B------:R-:W-:-:S02]  /*0440*/  HFMA2 R11, -RZ, RZ, 0, 2.384185791015625e-07 ;  /* 0x00000004ff0b7431 */ /* 0x000fc400000001ff */
[----:B---3--:R-:W-:Y:S02]  /*0450*/  FFMA R19, R6, R12, R15 ;  /* 0x0000000c06137223 */ /* 0x008fe4000000000f */
[----:B------:R-:W-:-:S03]  /*0460*/  IMAD.WIDE R6, R4, R7, UR8 ;  /* 0x0000000804067e25 */ /* 0x000fc6000f8e0207 */
[----:B------:R3:W-:Y:S04]  /*0470*/  STG.E desc[UR16][R2.64], R19 ;  /* 0x0000001302007986 */ /* 0x0007e8000c101910 */
[----:B------:R-:W2:Y:S04]  /*0480*/  LDG.E R6, desc[UR16][R6.64] ;  /* 0x0000001006067981 */ /* 0x000ea8000c1e1900 */
[----:B------:R-:W2:Y:S02]  /*0490*/  LDG.E R10, desc[UR16][R8.64] ;  /* 0x00000010080a7981 */ /* 0x000ea4000c1e1900 */
[----:B--2---:R-:W-:Y:S01]  /*04a0*/  FFMA R17, R10, R6, R19 ;  /* 0x000000060a117223 */ /* 0x004fe20000000013 */
[----:B------:R-:W-:-:S04]  /*04b0*/  IMAD.WIDE R10, R4, R11, UR10 ;  /* 0x0000000a040a7e25 */ /* 0x000fc8000f8e020b */
[----:B------:R2:W-:Y:S04]  /*04c0*/  STG.E desc[UR16][R2.64], R17 ;  /* 0x0000001102007986 */ /* 0x0005e8000c101910 */
[----:B------:R-:W4:Y:S04]  /*04d0*/  LDG.E R10, desc[UR16][R10.64] ;  /* 0x000000100a0a7981 */ /* 0x000f28000c1e1900 */
[----:B------:R-:W4:Y:S01]  /*04e0*/  LDG.E R12, desc[UR16][R8.64+0x4] ;  /* 0x00000410080c7981 */ /* 0x000f22000c1e1900 */
[----:B------:R-:W-:Y:S01]  /*04f0*/  MOV R13, 0x4 ;  /* 0x00000004000d7802 */ /* 0x000fe20000000f00 */
[----:B----4-:R-:W-:-:S04]  /*0500*/  FFMA R21, R12, R10, R17 ;  /* 0x0000000a0c157223 */ /* 0x010fc80000000011 */
[----:B------:R-:W-:Y:S01]  /*0510*/  IMAD.WIDE R12, R4, R13, UR12 ;  /* 0x0000000c040c7e25 */ /* 0x000fe2000f8e020d */
[----:B------:R2:W-:Y:S05]  /*0520*/  STG.E desc[UR16][R2.64], R21 ;  /* 0x0000001502007986 */ /* 0x0005ea000c101910 */
[----:B------:R-:W3:Y:S04]  /*0530*/  LDG.E R12, desc[UR16][R12.64] ;  /* 0x000000100c0c7981 */ /* 0x000ee8000c1e1900 */
[----:B------:R-:W3:Y:S01]  /*0540*/  LDG.E R6, desc[UR16][R8.64+0x8] ;  /* 0x0000081008067981 */ /* 0x000ee2000c1e1900 */
[----:B-1----:R-:W-:-:S04]  /*0550*/  IMAD.MOV.U32 R15, RZ, RZ, 0x4 ;  /* 0x00000004ff0f7424 */ /* 0x002fc800078e00ff */
[----:B------:R-:W-:-:S04]  /*0560*/  IMAD.WIDE R14, R4, R15, UR14 ;  /* 0x0000000e040e7e25 */ /* 0x000fc8000f8e020f */
[----:B---3--:R-:W-:-:S05]  /*0570*/  FFMA R19, R6, R12, R21 ;  /* 0x0000000c06137223 */ /* 0x008fca0000000015 */
[----:B------:R2:W-:Y:S04]  /*0580*/  STG.E desc[UR16][R2.64], R19 ;  /* 0x0000001302007986 */ /* 0x0005e8000c101910 */
[----:B------:R-:W3:Y:S04]  /*0590*/  LDG.E R14, desc[UR16][R14.64] ;  /* 0x000000100e0e7981 */ /* 0x000ee8000c1e1900 */
[----:B------:R-:W3:Y:S01]  /*05a0*/  LDG.E R6, desc[UR16][R8.64+0xc] ;  /* 0x00000c1008067981 */ /* 0x000ee2000c1e1900 */
[----:B------:R-:W-:Y:S01]  /*05b0*/  UIADD3 UR5, UPT, UPT, UR5, 0x8, URZ ;  /* 0x0000000805057890 */ /* 0x000fe2000fffe0ff */
[----:B------:R-:W-:-:S03]  /*05c0*/  MOV R11, UR18 ;  /* 0x00000012000b7c02 */ /* 0x000fc60008000f00 */
[----:B------:R-:W-:Y:S01]  /*05d0*/  UISETP.NE.AND UP0, UPT, UR5, URZ, UPT ;  /* 0x000000ff0500728c */ /* 0x000fe2000bf05270 */
[----:B------:R-:W-:Y:S01]  /*05e0*/  LEA R4, R11, R4, 0x3 ;  /* 0x000000040b047211 */ /* 0x000fe200078e18ff */
[----:B---3--:R-:W-:Y:S01]  /*05f0*/  FFMA R7, R6, R14, R19 ;  /* 0x0000000e06077223 */ /* 0x008fe20000000013 */
[----:B------:R-:W-:-:S04]  /*0600*/  IADD3 R6, P0, PT, R8, 0x20, RZ ;  /* 0x0000002008067810 */ /* 0x000fc80007f1e0ff */
[----:B------:R2:W-:Y:S01]  /*0610*/  STG.E desc[UR16][R2.64], R7 ;  /* 0x0000000702007986 */ /* 0x0005e2000c101910 */
[----:B------:R-:W-:Y:S01]  /*0620*/  IADD3.X R9, PT, PT, RZ, R9, RZ, P0, !PT ;  /* 0x00000009ff097210 */ /* 0x000fe200007fe4ff */
[----:B------:R-:W-:Y:S07]  /*0630*/  BRA.U UP0, `(.L_x_3) ;  /* 0xfffffffd00107547 */ /* 0x000fee000b83ffff */
.L_x_2:
[----:B------:R-:W-:-:S06]  /*0640*/  ULOP3.LUT UR5, UR18, 0x7, URZ, 0xc0, !UPT ;  /* 0x0000000712057892 */ /* 0x000fcc000f8ec0ff */
[----:B------:R-:W-:-:S13]  /*0650*/  ISETP.NE.AND P0, PT, RZ, UR5, PT ;  /* 0x00000005ff007c0c */ /* 0x000fda000bf05270 */
[----:B------:R-:W-:Y:S05]  /*0660*/  @!P0 EXIT ;  /* 0x000000000000894d */ /* 0x000fea0003800000 */
[----:B------:R-:W-:Y:S02]  /*0670*/  UISETP.GE.U32.AND UP0, UPT, UR5, 0x4, UPT ;  /* 0x000000040500788c */ /* 0x000fe4000bf06070 */
[----:B------:R-:W-:-:S07]  /*0680*/  ULOP3.LUT UR5, UR18, 0x3, URZ, 0xc0, !UPT ;  /* 0x0000000312057892 */ /* 0x000fce000f8ec0ff */
[----:B------:R-:W-:Y:S05]  /*0690*/  BRA.U !UP0, `(.L_x_4) ;  /* 0x00000001088c7547 */ /* 0x000fea000b800000 */
[----:B------:R-:W1:Y:S01]  /*06a0*/  LDC.64 R10, c[0x0][0x380] ;  /* 0x0000e000ff0a7b82 */ /* 0x000e620000000a00 */
[----:B------:R-:W-:Y:S01]  /*06b0*/  MOV R15, UR4 ;  /* 0x00000004000f7c02 */ /* 0x000fe20008000f00 */
[----:B------:R-:W3:Y:S01]  /*06c0*/  LDCU.64 UR6, c[0x0][0x380] ;  /* 0x00007000ff0677ac */ /* 0x000ee20008000a00 */
[----:B------:R-:W-:-:S03]  /*06d0*/  IADD3 R9, PT, PT, R5, UR4, RZ ;  /* 0x0000000405097c10 */ /* 0x000fc6000fffe0ff */
[----:B------:R-:W-:Y:S02]  /*06e0*/  IMAD R15, R15, UR18, R0 ;  /* 0x000000120f0f7c24 */ /* 0x000fe4000f8e0200 */
[----:B------:R-:W4:Y:S01]  /*06f0*/  LDC.64 R12, c[0x0][0x388] ;  /* 0x0000e200ff0c7b82 */ /* 0x000f220000000a00 */
[----:B-1----:R-:W-:-:S06]  /*0700*/  IMAD.WIDE.U32 R10, R9, 0x4, R10 ;  /* 0x00000004090a7825 */ /* 0x002fcc00078e000a */
[----:B------:R-:W5:Y:S01]  /*0710*/  LDG.E R10, desc[UR16][R10.64] ;  /* 0x000000100a0a7981 */ /* 0x000f62000c1e1900 */
[----:B----4-:R-:W-:-:S05]  /*0720*/  IMAD.WIDE R12, R15, 0x4, R12 ;  /* 0x000000040f0c7825 */ /* 0x010fca00078e020c */
[----:B------:R-:W5:Y:S01]  /*0730*/  LDG.E R4, desc[UR16][R12.64] ;  /* 0x000000100c047981 */ /* 0x000f62000c1e1900 */
[----:B------:R-:W-:Y:S02]  /*0740*/  IADD3 R6, P0, PT, R5, UR4, RZ ;  /* 0x0000000405067c10 */ /* 0x000fe4000ff1e0ff */
[----:B--2---:R-:W-:Y:S02]  /*0750*/  MOV R17, UR18 ;  /* 0x0000001200117c02 */ /* 0x004fe40008000f00 */
[----:B------:R-:W-:Y:S02]  /*0760*/  IADD3.X R9, PT, PT, RZ, RZ, RZ, P0, !PT ;  /* 0x000000ffff097210 */ /* 0x000fe400007fe4ff */
[----:B---3--:R-:W-:-:S04]  /*0770*/  LEA R8, P0, R6, UR6, 0x2 ;  /* 0x0000000606087c11 */ /* 0x008fc8000f8010ff */
[----:B------:R-:W-:Y:S01]  /*0780*/  LEA.HI.X R9, R6, UR7, R9, 0x2, P0 ;  /* 0x0000000706097c11 */ /* 0x000fe200080f1409 */
[----:B-----5:R-:W-:Y:S01]  /*0790*/  FFMA R15, R10, R4, R7 ;  /* 0x000000040a0f7223 */ /* 0x020fe20000000007 */
[----:B------:R-:W-:-:S04]  /*07a0*/  IMAD.WIDE.U32 R6, R17, 0x4, R12 ;  /* 0x0000000411067825 */ /* 0x000fc800078e000c */
[----:B------:R1:W-:Y:S04]  /*07b0*/  STG.E desc[UR16][R2.64], R15 ;  /* 0x0000000f02007986 */ /* 0x0003e8000c101910 */
[----:B------:R-:W2:Y:S04]  /*07c0*/  LDG.E R10, desc[UR16][R6.64] ;  /* 0x00000010060a7981 */ /* 0x000ea8000c1e1900 */
[----:B------:R-:W2:Y:S01]  /*07d0*/  LDG.E R4, desc[UR16][R8.64+0x4] ;  /* 0x0000041008047981 */ /* 0x000ea2000c1e1900 */
[----:B------:R-:W-:Y:S02]  /*07e0*/  IMAD.U32 R11, RZ, RZ, UR18 ;  /* 0x00000012ff0b7e24 */ /* 0x000fe4000f8e00ff */
[----:B--2---:R-:W-:-:S02]  /*07f0*/  FFMA R17, R4, R10, R15 ;  /* 0x0000000a04117223 */ /* 0x004fc4000000000f */
[----:B------:R-:W-:-:S03]  /*0800*/  IMAD.WIDE.U32 R10, R11, 0x4, R6 ;  /* 0x000000040b0a7825 */ /* 0x000fc600078e0006 */
[----:B------:R1:W-:Y:S04]  /*0810*/  STG.E desc[UR16][R2.64], R17 ;  /* 0x0000001102007986 */ /* 0x0003e8000c101910 */
[----:B------:R-:W2:Y:S04]  /*0820*/  LDG.E R12, desc[UR16][R10.64] ;  /* 0x000000100a0c7981 */ /* 0x000ea8000c1e1900 */
[----:B------:R-:W2:Y:S01]  /*0830*/  LDG.E R4, desc[UR16][R8.64+0x8] ;  /* 0x0000081008047981 */ /* 0x000ea2000c1e1900 */
[----:B------:R-:W-:Y:S01]  /*0840*/  MOV R13, UR18 ;  /* 0x00000012000d7c02 */ /* 0x000fe20008000f00 */
[----:B--2---:R-:W-:-:S04]  /*0850*/  FFMA R19, R4, R12, R17 ;  /* 0x0000000c04137223 */ /* 0x004fc80000000011 */
[----:B------:R-:W-:Y:S01]  /*0860*/  IMAD.WIDE.U32 R12, R13, 0x4, R10 ;  /* 0x000000040d0c7825 */ /* 0x000fe200078e000a */
[----:B------:R1:W-:Y:S04]  /*0870*/  STG.E desc[UR16][R2.64], R19 ;  /* 0x0000001302007986 */ /* 0x0003e8000c101910 */
[----:B------:R-:W2:Y:S04]  /*0880*/  LDG.E R4, desc[UR16][R8.64+0xc] ;  /* 0x00000c1008047981 */ /* 0x000ea8000c1e1900 */
[----:B------:R-:W2:Y:S01]  /*0890*/  LDG.E R12, desc[UR16][R12.64] ;  /* 0x000000100c0c7981 */ /* 0x000ea2000c1e1900 */
[----:B------:R-:W-:Y:S01]  /*08a0*/  UIADD3 UR4, UPT, UPT, UR4, 0x4, URZ ;  /* 0x0000000404047890 */ /* 0x000fe2000fffe0ff */
[----:B--2---:R-:W-:-:S05]  /*08b0*/  FFMA R7, R4, R12, R19 ;  /* 0x0000000c04077223 */ /* 0x004fca0000000013 */
[----:B------:R1:W-:Y:S06]  /*08c0*/  STG.E desc[UR16][R2.64], R7 ;  /* 0x0000000702007986 */ /* 0x0003ec000c101910 */
.L_x_4:
[----:B------:R-:W-:-:S13]  /*08d0*/  ISETP.NE.AND P0, PT, RZ, UR5, PT ;  /* 0x00000005ff007c0c */ /* 0x000fda000bf05270 */
[----:B------:R-:W-:Y:S05]  /*08e0*/  @!P0 EXIT ;  /* 0x000000000000894d */ /* 0x000fea0003800000 */
[----:B------:R-:W-:-:S09]  /*08f0*/  UISETP.NE.AND UP0, UPT, UR5, 0x1, UPT ;  /* 0x000000010500788c */ /* 0x000fd2000bf05270 */
[----:B------:R-:W-:Y:S05]  /*0900*/  BRA.U !UP0, `(.L_x_5) ;  /* 0x00000001085c7547 */ /* 0x000fea000b800000 */
[----:B------:R-:W3:Y:S01]  /*0910*/  LDC.64 R8, c[0x0][0x380] ;  /* 0x0000e000ff087b82 */ /* 0x000ee20000000a00 */
[----:B-1----:R-:W-:Y:S01]  /*0920*/  MOV R15, UR4 ;  /* 0x00000004000f7c02 */ /* 0x002fe20008000f00 */
[----:B------:R-:W1:Y:S01]  /*0930*/  LDCU.64 UR6, c[0x0][0x380] ;  /* 0x00007000ff0677ac */ /* 0x000e620008000a00 */
[----:B------:R-:W-:-:S03]  /*0940*/  IADD3 R13, PT, PT, R5, UR4, RZ ;  /* 0x00000004050d7c10 */ /* 0x000fc6000fffe0ff */
[----:B------:R-:W-:Y:S02]  /*0950*/  IMAD R15, R15, UR18, R0 ;  /* 0x000000120f0f7c24 */ /* 0x000fe4000f8e0200 */
[----:B------:R-:W4:Y:S01]  /*0960*/  LDC.64 R10, c[0x0][0x388] ;  /* 0x0000e200ff0a7b82 */ /* 0x000f220000000a00 */
[----:B---3--:R-:W-:-:S06]  /*0970*/  IMAD.WIDE.U32 R8, R13, 0x4, R8 ;  /* 0x000000040d087825 */ /* 0x008fcc00078e0008 */
[----:B------:R-:W2:Y:S01]  /*0980*/  LDG.E R8, desc[UR16][R8.64] ;  /* 0x0000001008087981 */ /* 0x000ea2000c1e1900 */
[----:B----4-:R-:W-:-:S05]  /*0990*/  IMAD.WIDE R10, R15, 0x4, R10 ;  /* 0x000000040f0a7825 */ /* 0x010fca00078e020a */
[----:B------:R-:W2:Y:S01]  /*09a0*/  LDG.E R4, desc[UR16][R10.64] ;  /* 0x000000100a047981 */ /* 0x000ea2000c1e1900 */
[----:B------:R-:W-:Y:S02]  /*09b0*/  IADD3 R6, P0, PT, R5, UR4, RZ ;  /* 0x0000000405067c10 */ /* 0x000fe4000ff1e0ff */
[----:B------:R-:W-:Y:S02]  /*09c0*/  MOV R15, UR18 ;  /* 0x00000012000f7c02 */ /* 0x000fe40008000f00 */
[----:B------:R-:W-:Y:S02]  /*09d0*/  IADD3.X R13, PT, PT, RZ, RZ, RZ, P0, !PT ;  /* 0x000000ffff0d7210 */ /* 0x000fe400007fe4ff */
[----:B-1----:R-:W-:Y:S01]  /*09e0*/  LEA R12, P0, R6, UR6, 0x2 ;  /* 0x00000006060c7c11 */ /* 0x002fe2000f8010ff */
[----:B------:R-:W-:-:S03]  /*09f0*/  IMAD.WIDE.U32 R14, R15, 0x4, R10 ;  /* 0x000000040f0e7825 */ /* 0x000fc600078e000a */
[----:B------:R-:W-:Y:S01]  /*0a00*/  LEA.HI.X R13, R6, UR7, R13, 0x2, P0 ;  /* 0x00000007060d7c11 */ /* 0x000fe200080f140d */
[----:B--2---:R-:W-:-:S05]  /*0a10*/  FFMA R17, R8, R4, R7 ;  /* 0x0000000408117223 */ /* 0x004fca0000000007 */
[----:B------:R3:W-:Y:S04]  /*0a20*/  STG.E desc[UR16][R2.64], R17 ;  /* 0x0000001102007986 */ /* 0x0007e8000c101910 */
[----:B------:R-:W2:Y:S04]  /*0a30*/  LDG.E R14, desc[UR16][R14.64] ;  /* 0x000000100e0e7981 */ /* 0x000ea8000c1e1900 */
[----:B------:R-:W2:Y:S01]  /*0a40*/  LDG.E R12, desc[UR16][R12.64+0x4] ;  /* 0x000004100c0c7981 */ /* 0x000ea2000c1e1900 */
[----:B------:R-:W-:Y:S01]  /*0a50*/  UIADD3 UR4, UPT, UPT, UR4, 0x2, URZ ;  /* 0x0000000204047890 */ /* 0x000fe2000fffe0ff */
[----:B--2---:R-:W-:-:S05]  /*0a60*/  FFMA R7, R12, R14, R17 ;  /* 0x0000000e0c077223 */ /* 0x004fca0000000011 */
[----:B------:R3:W-:Y:S06]  /*0a70*/  STG.E desc[UR16][R2.64], R7 ;  /* 0x0000000702007986 */ /* 0x0007ec000c101910 */
.L_x_5:
[----:B------:R-:W-:-:S04]  /*0a80*/  ULOP3.LUT UR5, UR18, 0x1, URZ, 0xc0, !UPT ;  /* 0x0000000112057892 */ /* 0x000fc8000f8ec0ff */
[----:B------:R-:W-:-:S06]  /*0a90*/  UISETP.NE.U32.AND UP0, UPT, UR5, 0x1, UPT ;  /* 0x000000010500788c */ /* 0x000fcc000bf05070 */
[----:B------:R-:W-:-:S13]  /*0aa0*/  PLOP3.LUT P0, PT, PT, PT, UP0, 0x80, 0x8 ;  /* 0x000000000008781c */ /* 0x000fda0003f0f008 */
[----:B------:R-:W-:Y:S05]  /*0ab0*/  @P0 EXIT ;  /* 0x000000000000094d */ /* 0x000fea0003800000 */
[----:B------:R-:W4:Y:S01]  /*0ac0*/  LDC.64 R8, c[0x0][0x380] ;  /* 0x0000e000ff087b82 */ /* 0x000f220000000a00 */
[----:B------:R-:W-:Y:S02]  /*0ad0*/  MOV R13, UR4 ;  /* 0x00000004000d7c02 */ /* 0x000fe40008000f00 */
[----:B------:R-:W-:-:S03]  /*0ae0*/  IADD3 R5, PT, PT, R5, UR4, RZ ;  /* 0x0000000405057c10 */ /* 0x000fc6000fffe0ff */
[----:B------:R-:W-:Y:S02]  /*0af0*/  IMAD R13, R13, UR18, R0 ;  /* 0x000000120d0d7c24 */ /* 0x000fe4000f8e0200 */
[----:B------:R-:W5:Y:S01]  /*0b00*/  LDC.64 R10, c[0x0][0x388] ;  /* 0x0000e200ff0a7b82 */ /* 0x000f620000000a00 */
[----:B----4-:R-:W-:-:S06]  /*0b10*/  IMAD.WIDE.U32 R4, R5, 0x4, R8 ;  /* 0x0000000405047825 */ /* 0x010fcc00078e0008 */
[----:B------:R-:W1:Y:S01]  /*0b20*/  LDG.E R4, desc[UR16][R4.64] ;  /* 0x0000001004047981 */ /* 0x000e62000c1e1900 */
[----:B-----5:R-:W-:-:S06]  /*0b30*/  IMAD.WIDE R8, R13, 0x4, R10 ;  /* 0x000000040d087825 */ /* 0x020fcc00078e020a */
[----:B------:R-:W1:Y:S02]  /*0b40*/  LDG.E R8, desc[UR16][R8.64] ;  /* 0x0000001008087981 */ /* 0x000e64000c1e1900 */
[----:B-123--:R-:W-:-:S05]  /*0b50*/  FFMA R7, R4, R8, R7 ;  /* 0x0000000804077223 */ /* 0x00efca0000000007 */
[----:B------:R-:W-:Y:S01]  /*0b60*/  STG.E desc[UR16][R2.64], R7 ;  /* 0x0000000702007986 */ /* 0x000fe2000c101910 */
[----:B------:R-:W-:Y:S05]  /*0b70*/  EXIT ;  /* 0x000000000000794d */ /* 0x000fea0003800000 */
.L_x_6:
        /* <DEDUP_REMOVED lines=16> */
.L_x_15:


//--------------------- .text._Z15matrixTransposePfS_i --------------------------
	.section	.text._Z15matrixTransposePfS_i,"ax",@progbits
	.align	128
        .global         _Z15matrixTransposePfS_i
        .type           _Z15matrixTransposePfS_i,@function
        .size           _Z15matrixTransposePfS_i,(.L_x_16 - _Z15matrixTransposePfS_i)
        .other          _Z15matrixTransposePfS_i,@"STO_CUDA_ENTRY STV_DEFAULT"
_Z15matrixTransposePfS_i:
.text._Z15matrixTransposePfS_i:
[----:B------:R-:W-:Y:S01]  /*0000*/  LDC R1, c[0x0][0x37c] ;  /* 0x0000df00ff017b82 */ /* 0x000fe20000000800 */
[----:B------:R-:W0:Y:S07]  /*0010*/  S2R R3, SR_TID.Y ;  /* 0x0000000000037919 */ /* 0x000e2e0000002200 */
[----:B------:R-:W0:Y:S01]  /*0020*/  LDC R0, c[0x0][0x364] ;  /* 0x0000d900ff007b82 */ /* 0x000e220000000800 */
[----:B------:R-:W1:Y:S01]  /*0030*/  LDCU UR6, c[0x0][0x390] ;  /* 0x00007200ff0677ac */ /* 0x000e620008000800 */
[----:B------:R-:W2:Y:S06]  /*0040*/  S2R R2, SR_TID.X ;  /* 0x0000000000027919 */ /* 0x000eac0000002100 */
[----:B------:R-:W0:Y:S08]  /*0050*/  S2UR UR4, SR_CTAID.Y ;  /* 0x00000000000479c3 */ /* 0x000e300000002600 */
[----:B------:R-:W2:Y:S08]  /*0060*/  S2UR UR5, SR_CTAID.X ;  /* 0x00000000000579c3 */ /* 0x000eb00000002500 */
[----:B------:R-:W2:Y:S01]  /*0070*/  LDC R7, c[0x0][0x360] ;  /* 0x0000d800ff077b82 */ /* 0x000ea20000000800 */
[----:B0-----:R-:W-:-:S02]  /*0080*/  IMAD R0, R0, UR4, R3 ;  /* 0x0000000400007c24 */ /* 0x001fc4000f8e0203 */
[----:B--2---:R-:W-:-:S05]  /*0090*/  IMAD R7, R7, UR5, R2 ;  /* 0x0000000507077c24 */ /* 0x004fca000f8e0202 */
[----:B------:R-:W-:-:S04]  /*00a0*/  VIMNMX R2, PT, PT, R0, R7, !PT ;  /* 0x0000000700027248 */ /* 0x000fc80007fe0100 */
[----:B-1----:R-:W-:-:S13]  /*00b0*/  ISETP.GE.AND P0, PT, R2, UR6, PT ;  /* 0x0000000602007c0c */ /* 0x002fda000bf06270 */
[----:B------:R-:W-:Y:S05]  /*00c0*/  @P0 EXIT ;  /* 0x000000000000094d */ /* 0x000fea0003800000 */
[----:B------:R-:W0:Y:S01]  /*00d0*/  LDC.64 R2, c[0x0][0x380] ;  /* 0x0000e000ff027b82 */ /* 0x000e220000000a00 */
[----:B------:R-:W1:Y:S01]  /*00e0*/  LDCU.64 UR4, c[0x0][0x358] ;  /* 0x00006b00ff0477ac */ /* 0x000e620008000a00 */
[----:B------:R-:W-:-:S04]  /*00f0*/  IMAD R5, R7, UR6, R0 ;  /* 0x0000000607057c24 */ /* 0x000fc8000f8e0200 */
[----:B0-----:R-:W-:Y:S02]  /*0100*/  IMAD.WIDE R2, R5, 0x4, R2 ;  /* 0x0000000405027825 */ /* 0x001fe400078e0202 */
[----:B------:R-:W0:Y:S04]  /*0110*/  LDC.64 R4, c[0x0][0x388] ;  /* 0x0000e200ff047b82 */ /* 0x000e280000000a00 */
[----:B-1----:R-:W2:Y:S01]  /*0120*/  LDG.E R3, desc[UR4][R2.64] ;  /* 0x0000000402037981 */ /* 0x002ea2000c1e1900 */
[----:B------:R-:W-:-:S04]  /*0130*/  IMAD R7, R0, UR6, R7 ;  /* 0x0000000600077c24 */ /* 0x000fc8000f8e0207 */
[----:B0-----:R-:W-:-:S05]  /*0140*/  IMAD.WIDE R4, R7, 0x4, R4 ;  /* 0x0000000407047825 */ /* 0x001fca00078e0204 */
[----:B--2---:R-:W-:Y:S01]  /*0150*/  STG.E desc[UR4][R4.64], R3 ;  /* 0x0000000304007986 */ /* 0x004fe2000c101904 */
[----:B------:R-:W-:Y:S05]  /*0160*/  EXIT ;  /* 0x000000000000794d */ /* 0x000fea0003800000 */
.L_x_7:
        /* <DEDUP_REMOVED lines=9> */
.L_x_16:


//--------------------- .text._Z21matrixMultiplyByConstPffS_i --------------------------
	.section	.text._Z21matrixMultiplyByConstPffS_i,"ax",@progbits
	.align	128
        .global         _Z21matrixMultiplyByConstPffS_i
        .type           _Z21matrixMultiplyByConstPffS_i,@function
        .size           _Z21matrixMultiplyByConstPffS_i,(.L_x_17 - _Z21matrixMultiplyByConstPffS_i)
        .other          _Z21matrixMultiplyByConstPffS_i,@"STO_CUDA_ENTRY STV_DEFAULT"
_Z21matrixMultiplyByConstPffS_i:
.text._Z21matrixMultiplyByConstPffS_i:
        /* <DEDUP_REMOVED lines=15> */
[----:B------:R-:W-:Y:S01]  /*00f0*/  IMAD R7, R0, UR6, R5 ;  /* 0x0000000600077c24 */ /* 0x000fe2000f8e0205 */
[----:B------:R-:W2:Y:S05]  /*0100*/  LDCU UR7, c[0x0][0x388] ;  /* 0x00007100ff0777ac */ /* 0x000eaa0008000800 */
[----:B------:R-:W3:Y:S01]  /*0110*/  LDC.64 R4, c[0x0][0x390] ;  /* 0x0000e400ff047b82 */ /* 0x000ee20000000a00 */
[----:B0-----:R-:W-:-:S06]  /*0120*/  IMAD.WIDE R2, R7, 0x4, R2 ;  /* 0x0000000407027825 */ /* 0x001fcc00078e0202 */
[----:B-1----:R-:W2:Y:S01]  /*0130*/  LDG.E R2, desc[UR4][R2.64] ;  /* 0x0000000402027981 */ /* 0x002ea2000c1e1900 */
[----:B---3--:R-:W-:-:S04]  /*0140*/  IMAD.WIDE R4, R7, 0x4, R4 ;  /* 0x0000000407047825 */ /* 0x008fc800078e0204 */
[----:B--2---:R-:W-:-:S05]  /*0150*/  FMUL R7, R2, UR7 ;  /* 0x0000000702077c20 */ /* 0x004fca0008400000 */
[----:B------:R-:W-:Y:S01]  /*0160*/  STG.E desc[UR4][R4.64], R7 ;  /* 0x0000000704007986 */ /* 0x000fe2000c101904 */
[----:B------:R-:W-:Y:S05]  /*0170*/  EXIT ;  /* 0x000000000000794d */ /* 0x000fea0003800000 */
.L_x_8:
        /* <DEDUP_REMOVED lines=16> */
.L_x_17:


//--------------------- .text._Z28matrixMultiplySharedAdvancedPfS_S_i --------------------------
	.section	.text._Z28matrixMultiplySharedAdvancedPfS_S_i,"ax",@progbits
	.align	128
        .global         _Z28matrixMultiplySharedAdvancedPfS_S_i
        .type           _Z28matrixMultiplySharedAdvancedPfS_S_i,@function
        .size           _Z28matrixMultiplySharedAdvancedPfS_S_i,(.L_x_18 - _Z28matrixMultiplySharedAdvancedPfS_S_i)
        .other          _Z28matrixMultiplySharedAdvancedPfS_S_i,@"STO_CUDA_ENTRY STV_DEFAULT"
_Z28matrixMultiplySharedAdvancedPfS_S_i:
.text._Z28matrixMultiplySharedAdvancedPfS_S_i:
[----:B------:R-:W-:Y:S01]  /*0000*/  LDC R1, c[0x0][0x37c] ;  /* 0x0000df00ff017b82 */ /* 0x000fe20000000800 */
[----:B------:R-:W0:Y:S01]  /*0010*/  LDCU UR4, c[0x0][0x398] ;  /* 0x00007300ff0477ac */ /* 0x000e220008000800 */
[----:B------:R-:W1:Y:S01]  /*0020*/  S2R R5, SR_CTAID.X ;  /* 0x0000000000057919 */ /* 0x000e620000002500 */
[----:B------:R-:W-:Y:S01]  /*0030*/  HFMA2 R10, -RZ, RZ, 0, 0 ;  /* 0x00000000ff0a7431 */ /* 0x000fe200000001ff */
[----:B------:R-:W1:Y:S01]  /*0040*/  LDCU UR5, c[0x0][0x360] ;  /* 0x00006c00ff0577ac */ /* 0x000e620008000800 */
[----:B------:R-:W1:Y:S01]  /*0050*/  S2R R0, SR_TID.X ;  /* 0x0000000000007919 */ /* 0x000e620000002100 */
[----:B------:R-:W2:Y:S01]  /*0060*/  LDCU UR6, c[0x0][0x364] ;  /* 0x00006c80ff0677ac */ /* 0x000ea20008000800 */
[----:B------:R-:W2:Y:S01]  /*0070*/  S2R R7, SR_CTAID.Y ;  /* 0x0000000000077919 */ /* 0x000ea20000002600 */
[----:B------:R-:W3:Y:S01]  /*0080*/  LDCU.64 UR8, c[0x0][0x358] ;  /* 0x00006b00ff0877ac */ /* 0x000ee20008000a00 */
[----:B------:R-:W2:Y:S01]  /*0090*/  S2R R2, SR_TID.Y ;  /* 0x0000000000027919 */ /* 0x000ea20000002200 */
[----:B0-----:R-:W-:-:S05]  /*00a0*/  I2FP.F32.S32 R3, UR4 ;  /* 0x0000000400037c45 */ /* 0x001fca0008201400 */
[----:B------:R-:W-:-:S06]  /*00b0*/  FMUL R3, R3, 0.03125 ;  /* 0x3d00000003037820 */ /* 0x000fcc0000400000 */
[----:B------:R-:W0:Y:S01]  /*00c0*/  FRND.CEIL R3, R3 ;  /* 0x0000000300037307 */ /* 0x000e220000209000 */
[----:B-1----:R-:W-:Y:S01]  /*00d0*/  IMAD R4, R5, UR5, R0 ;  /* 0x0000000505047c24 */ /* 0x002fe2000f8e0200 */
[----:B0-----:R-:W-:Y:S01]  /*00e0*/  FSETP.GT.AND P0, PT, R3, RZ, PT ;  /* 0x000000ff0300720b */ /* 0x001fe20003f04000 */
[----:B--2---:R-:W-:-:S05]  /*00f0*/  IMAD R5, R7, UR6, R2 ;  /* 0x0000000607057c24 */ /* 0x004fca000f8e0202 */
[----:B------:R-:W-:-:S07]  /*0100*/  VIMNMX R6, PT, PT, R4, R5, !PT ;  /* 0x0000000504067248 */ /* 0x000fce0007fe0100 */
[----:B---3--:R-:W-:Y:S05]  /*0110*/  @!P0 BRA `(.L_x_9) ;  /* 0x0000000800948947 */ /* 0x008fea0003800000 */
[----:B------:R-:W0:Y:S01]  /*0120*/  S2UR UR6, SR_CgaCtaId ;  /* 0x00000000000679c3 */ /* 0x000e220000008800 */
[----:B------:R-:W-:Y:S01]  /*0130*/  UMOV UR4, 0x400 ;  /* 0x0000040000047882 */ /* 0x000fe20000000000 */
[----:B------:R-:W-:Y:S01]  /*0140*/  MOV R10, RZ ;  /* 0x000000ff000a7202 */ /* 0x000fe20000000f00 */
[----:B------:R-:W-:Y:S01]  /*0150*/  UIADD3 UR5, UPT, UPT, UR4, 0x1000, URZ ;  /* 0x0000100004057890 */ /* 0x000fe2000fffe0ff */
[----:B------:R-:W-:Y:S01]  /*0160*/  MOV R13, RZ ;  /* 0x000000ff000d7202 */ /* 0x000fe20000000f00 */
[----:B------:R-:W1:Y:S01]  /*0170*/  LDCU UR7, c[0x0][0x398] ;  /* 0x00007300ff0777ac */ /* 0x000e620008000800 */
[----:B0-----:R-:W-:Y:S02]  /*0180*/  ULEA UR4, UR6, UR4, 0x18 ;  /* 0x0000000406047291 */ /* 0x001fe4000f8ec0ff */
[----:B------:R-:W-:-:S04]  /*0190*/  ULEA UR5, UR6, UR5, 0x18 ;  /* 0x0000000506057291 */ /* 0x000fc8000f8ec0ff */
[----:B------:R-:W-:Y:S02]  /*01a0*/  LEA R9, R0, UR4, 0x2 ;  /* 0x0000000400097c11 */ /* 0x000fe4000f8e10ff */
[C---:B------:R-:W-:Y:S02]  /*01b0*/  LEA R11, R2.reuse, UR5, 0x2 ;  /* 0x00000005020b7c11 */ /* 0x040fe4000f8e10ff */
[----:B------:R-:W-:Y:S02]  /*01c0*/  LEA R8, R2, R9, 0x7 ;  /* 0x0000000902087211 */ /* 0x000fe400078e38ff */
[----:B-1----:R-:W-:-:S07]  /*01d0*/  LEA R7, R0, R11, 0x7 ;  /* 0x0000000b00077211 */ /* 0x002fce00078e38ff */
.L_x_10:
[C---:B------:R-:W-:Y:S01]  /*01e0*/  LEA R19, R13.reuse, R2, 0x5 ;  /* 0x000000020d137211 */ /* 0x040fe200078e28ff */
[----:B------:R-:W-:Y:S01]  /*01f0*/  UMOV UR4, UR7 ;  /* 0x0000000700047c82 */ /* 0x000fe20008000000 */
[----:B------:R-:W-:Y:S01]  /*0200*/  LEA R12, R13, R0, 0x5 ;  /* 0x000000000d0c7211 */ /* 0x000fe200078e28ff */
[----:B------:R-:W-:Y:S01]  /*0210*/  HFMA2 R21, -RZ, RZ, 0, 0 ;  /* 0x00000000ff157431 */ /* 0x000fe200000001ff */
[----:B------:R-:W-:Y:S02]  /*0220*/  VIMNMX R14, PT, PT, R4, R19, !PT ;  /* 0x00000013040e7248 */ /* 0x000fe40007fe0100 */
[----:B------:R-:W-:Y:S02]  /*0230*/  VIMNMX R15, PT, PT, R5, R12, !PT ;  /* 0x0000000c050f7248 */ /* 0x000fe40007fe0100 */
[----:B------:R-:W-:Y:S02]  /*0240*/  ISETP.GE.AND P0, PT, R14, UR4, PT ;  /* 0x000000040e007c0c */ /* 0x000fe4000bf06270 */
[----:B------:R-:W-:-:S02]  /*0250*/  ISETP.GE.AND P1, PT, R15, UR4, PT ;  /* 0x000000040f007c0c */ /* 0x000fc4000bf26270 */
[----:B------:R-:W-:-:S09]  /*0260*/  MOV R18, RZ ;  /* 0x000000ff00127202 */ /* 0x000fd20000000f00 */
[----:B------:R-:W0:Y:S01]  /*0270*/  @!P0 LDC.64 R14, c[0x0][0x380] ;  /* 0x0000e000ff0e8b82 */ /* 0x000e220000000a00 */
[----:B------:R-:W-:Y:S02]  /*0280*/  @!P0 IMAD R19, R4, UR4, R19 ;  /* 0x0000000404138c24 */ /* 0x000fe4000f8e0213 */
[----:B------:R-:W-:-:S05]  /*0290*/  @!P1 IMAD R23, R12, UR4, R5 ;  /* 0x000000040c179c24 */ /* 0x000fca000f8e0205 */
[----:B------:R-:W1:Y:S01]  /*02a0*/  @!P1 LDC.64 R16, c[0x0][0x388] ;  /* 0x0000e200ff109b82 */ /* 0x000e620000000a00 */
[----:B0-----:R-:W-:-:S05]  /*02b0*/  @!P0 IMAD.WIDE R14, R19, 0x4, R14 ;  /* 0x00000004130e8825 */ /* 0x001fca00078e020e */
[----:B------:R-:W2:Y:S01]  /*02c0*/  @!P0 LDG.E R21, desc[UR8][R14.64] ;  /* 0x000000080e158981 */ /* 0x000ea2000c1e1900 */
[----:B-1----:R-:W-:-:S05]  /*02d0*/  @!P1 IMAD.WIDE R16, R23, 0x4, R16 ;  /* 0x0000000417109825 */ /* 0x002fca00078e0210 */
[----:B------:R-:W3:Y:S01]  /*02e0*/  @!P1 LDG.E R18, desc[UR8][R16.64] ;  /* 0x0000000810129981 */ /* 0x000ee2000c1e1900 */
[----:B------:R-:W-:-:S03]  /*02f0*/  IADD3 R13, PT, PT, R13, 0x1, RZ ;  /* 0x000000010d0d7810 */ /* 0x000fc60007ffe0ff */
[----:B--2---:R-:W-:Y:S04]  /*0300*/  STS [R8], R21 ;  /* 0x0000001508007388 */ /* 0x004fe80000000800 */
[----:B---3--:R-:W-:Y:S01]  /*0310*/  STS [R7], R18 ;  /* 0x0000001207007388 */ /* 0x008fe20000000800 */
[----:B------:R-:W-:Y:S06]  /*0320*/  BAR.SYNC.DEFER_BLOCKING 0x0 ;  /* 0x0000000000007b1d */ /* 0x000fec0000010000 */
[----:B------:R-:W-:Y:S04]  /*0330*/  LDS R23, [R9] ;  /* 0x0000000009177984 */ /* 0x000fe80000000800 */
[----:B------:R-:W0:Y:S04]  /*0340*/  LDS R26, [R11] ;  /* 0x000000000b1a7984 */ /* 0x000e280000000800 */
[----:B------:R-:W-:Y:S04]  /*0350*/  LDS R28, [R9+0x80] ;  /* 0x00008000091c7984 */ /* 0x000fe80000000800 */
[----:B------:R-:W1:Y:S04]  /*0360*/  LDS R29, [R11+0x80] ;  /* 0x000080000b1d7984 */ /* 0x000e680000000800 */
[----:B------:R-:W-:Y:S04]  /*0370*/  LDS R19, [R9+0x100] ;  /* 0x0001000009137984 */ /* 0x000fe80000000800 */
[----:B------:R-:W2:Y:S04]  /*0380*/  LDS R24, [R11+0x100] ;  /* 0x000100000b187984 */ /* 0x000ea80000000800 */
[----:B------:R-:W-:Y:S04]  /*0390*/  LDS R15, [R9+0x180] ;  /* 0x00018000090f7984 */ /* 0x000fe80000000800 */
[----:B------:R-:W3:Y:S04]  /*03a0*/  LDS R12, [R11+0x180] ;  /* 0x000180000b0c7984 */ /* 0x000ee80000000800 */
[----:B------:R-:W-:Y:S04]  /*03b0*/  LDS R20, [R9+0x200] ;  /* 0x0002000009147984 */ /* 0x000fe80000000800 */
[----:B------:R-:W4:Y:S04]  /*03c0*/  LDS R25, [R11+0x200] ;  /* 0x000200000b197984 */ /* 0x000f280000000800 */
[----:B------:R-:W-:Y:S04]  /*03d0*/  LDS R22, [R9+0x280] ;  /* 0x0002800009167984 */ /* 0x000fe80000000800 */
[----:B------:R-:W5:Y:S01]  /*03e0*/  LDS R27, [R11+0x280] ;  /* 0x000280000b1b7984 */ /* 0x000f620000000800 */
[----:B0-----:R-:W-:-:S03]  /*03f0*/  FMUL R17, R23, R26 ;  /* 0x0000001a17117220 */ /* 0x001fc60000400000 */
[----:B------:R-:W-:Y:S04]  /*0400*/  LDS R18, [R9+0x300] ;  /* 0x0003000009127984 */ /* 0x000fe80000000800 */
[----:B------:R-:W0:Y:S01]  /*0410*/  LDS R23, [R11+0x300] ;  /* 0x000300000b177984 */ /* 0x000e220000000800 */
[----:B------:R-:W-:Y:S01]  /*0420*/  FADD R17, R17, R10 ;  /* 0x0000000a11117221 */ /* 0x000fe20000000000 */
[----:B-1----:R-:W-:Y:S02]  /*0430*/  FMUL R28, R28, R29 ;  /* 0x0000001d1c1c7220 */ /* 0x002fe40000400000 */
[----:B------:R-:W-:Y:S04]  /*0440*/  LDS R16, [R9+0x380] ;  /* 0x0003800009107984 */ /* 0x000fe80000000800 */
[----:B------:R-:W1:Y:S01]  /*0450*/  LDS R21, [R11+0x380] ;  /* 0x000380000b157984 */ /* 0x000e620000000800 */
[----:B------:R-:W-:Y:S01]  /*0460*/  FADD R17, R17, R28 ;  /* 0x0000001c11117221 */ /* 0x000fe20000000000 */
[----:B--2---:R-:W-:-:S02]  /*0470*/  FMUL R24, R19, R24 ;  /* 0x0000001813187220 */ /* 0x004fc40000400000 */
[----:B------:R-:W-:Y:S04]  /*0480*/  LDS R14, [R9+0x400] ;  /* 0x00040000090e7984 */ /* 0x000fe80000000800 */
[----:B------:R-:W2:Y:S01]  /*0490*/  LDS R19, [R11+0x400] ;  /* 0x000400000b137984 */ /* 0x000ea20000000800 */
[----:B------:R-:W-:Y:S01]  /*04a0*/  FADD R24, R17, R24 ;  /* 0x0000001811187221 */ /* 0x000fe20000000000 */
[----:B---3--:R-:W-:Y:S02]  /*04b0*/  FMUL R15, R15, R12 ;  /* 0x0000000c0f0f7220 */ /* 0x008fe40000400000 */
[----:B------:R-:W-:Y:S04]  /*04c0*/  LDS R12, [R9+0x480] ;  /* 0x00048000090c7984 */ /* 0x000fe80000000800 */
[----:B------:R-:W3:Y:S01]  /*04d0*/  LDS R17, [R11+0x480] ;  /* 0x000480000b117984 */ /* 0x000ee20000000800 */
[----:B------:R-:W-:-:S03]  /*04e0*/  FADD R24, R24, R15 ;  /* 0x0000000f18187221 */ /* 0x000fc60000000000 */
[----:B------:R-:W-:Y:S04]  /*04f0*/  LDS R10, [R9+0x500] ;  /* 0x00050000090a7984 */ /* 0x000fe80000000800 */
[----:B------:R-:W3:Y:S01]  /*0500*/  LDS R15, [R11+0x500] ;  /* 0x000500000b0f7984 */ /* 0x000ee20000000800 */
[----:B----4-:R-:W-:Y:S01]  /*0510*/  FMUL R25, R20, R25 ;  /* 0x0000001914197220 */ /* 0x010fe20000400000 */
[----:B-----5:R-:W-:Y:S02]  /*0520*/  FMUL R27, R22, R27 ;  /* 0x0000001b161b7220 */ /* 0x020fe40000400000 */
[----:B------:R-:W-:Y:S01]  /*0530*/  LDS R20, [R9+0x580] ;  /* 0x0005800009147984 */ /* 0x000fe20000000800 */
[----:B------:R-:W-:-:S03]  /*0540*/  FADD R24, R24, R25 ;  /* 0x0000001918187221 */ /* 0x000fc60000000000 */
[----:B------:R-:W4:Y:S01]  /*0550*/  LDS R25, [R11+0x580] ;  /* 0x000580000b197984 */ /* 0x000f220000000800 */
[----:B------:R-:W-:Y:S01]  /*0560*/  FADD R24, R24, R27 ;  /* 0x0000001b18187221 */ /* 0x000fe20000000000 */
[----:B0-----:R-:W-:Y:S02]  /*0570*/  FMUL R23, R18, R23 ;  /* 0x0000001712177220 */ /* 0x001fe40000400000 */
[----:B------:R-:W-:Y:S04]  /*0580*/  LDS R22, [R9+0x600] ;  /* 0x0006000009167984 */ /* 0x000fe80000000800 */
[----:B------:R-:W0:Y:S01]  /*0590*/  LDS R27, [R11+0x600] ;  /* 0x000600000b1b7984 */ /* 0x000e220000000800 */
[----:B------:R-:W-:Y:S01]  /*05a0*/  FADD R24, R24, R23 ;  /* 0x0000001718187221 */ /* 0x000fe20000000000 */
[----:B-1----:R-:W-:-:S02]  /*05b0*/  FMUL R21, R16, R21 ;  /* 0x0000001510157220 */ /* 0x002fc40000400000 */
[----:B------:R-:W-:Y:S04]  /*05c0*/  LDS R18, [R9+0x680] ;  /* 0x0006800009127984 */ /* 0x000fe80000000800 */
[----:B------:R-:W1:Y:S01]  /*05d0*/  LDS R23, [R11+0x680] ;  /* 0x000680000b177984 */ /* 0x000e620000000800 */
[----:B------:R-:W-:Y:S01]  /*05e0*/  FADD R24, R24, R21 ;  /* 0x0000001518187221 */ /* 0x000fe20000000000 */
[----:B--2---:R-:W-:Y:S02]  /*05f0*/  FMUL R19, R14, R19 ;  /* 0x000000130e137220 */ /* 0x004fe40000400000 */
[----:B------:R-:W-:Y:S04]  /*0600*/  LDS R16, [R9+0x700] ;  /* 0x0007000009107984 */ /* 0x000fe80000000800 */
[----:B------:R-:W2:Y:S01]  /*0610*/  LDS R21, [R11+0x700] ;  /* 0x000700000b157984 */ /* 0x000ea20000000800 */
[----:B------:R-:W-:Y:S01]  /*0620*/  FADD R24, R24, R19 ;  /* 0x0000001318187221 */ /* 0x000fe20000000000 */
[----:B---3--:R-:W-:-:S02]  /*0630*/  FMUL R17, R12, R17 ;  /* 0x000000110c117220 */ /* 0x008fc40000400000 */
[----:B------:R-:W-:Y:S04]  /*0640*/  LDS R19, [R9+0x780] ;  /* 0x0007800009137984 */ /* 0x000fe80000000800 */
[----:B------:R-:W3:Y:S01]  /*0650*/  LDS R14, [R11+0x780] ;  /* 0x000780000b0e7984 */ /* 0x000ee20000000800 */
[----:B------:R-:W-:Y:S01]  /*0660*/  FADD R24, R24, R17 ;  /* 0x0000001118187221 */ /* 0x000fe20000000000 */
[----:B------:R-:W-:Y:S02]  /*0670*/  FMUL R15, R10, R15 ;  /* 0x0000000f0a0f7220 */ /* 0x000fe40000400000 */
[----:B------:R-:W-:Y:S04]  /*0680*/  LDS R17, [R9+0x800] ;  /* 0x0008000009117984 */ /* 0x000fe80000000800 */
[----:B------:R-:W5:Y:S01]  /*0690*/  LDS R12, [R11+0x800] ;  /* 0x000800000b0c7984 */ /* 0x000f620000000800 */
[----:B------:R-:W-:-:S03]  /*06a0*/  FADD R24, R24, R15 ;  /* 0x0000000f18187221 */ /* 0x000fc60000000000 */
[----:B------:R-:W-:Y:S04]  /*06b0*/  LDS R15, [R9+0x880] ;  /* 0x00088000090f7984 */ /* 0x000fe80000000800 */
[----:B------:R-:W5:Y:S01]  /*06c0*/  LDS R10, [R11+0x880] ;  /* 0x000880000b0a7984 */ /* 0x000f620000000800 */
[----:B----4-:R-:W-:Y:S01]  /*06d0*/  FMUL R25, R20, R25 ;  /* 0x0000001914197220 */ /* 0x010fe20000400000 */
[----:B0-----:R-:W-:Y:S02]  /*06e0*/  FMUL R27, R22, R27 ;  /* 0x0000001b161b7220 */ /* 0x001fe40000400000 */
[----:B------:R-:W-:Y:S01]  /*06f0*/  LDS R20, [R9+0x900] ;  /* 0x0009000009147984 */ /* 0x000fe20000000800 */
[----:B------:R-:W-:-:S03]  /*0700*/  FADD R24, R24, R25 ;  /* 0x0000001918187221 */ /* 0x000fc60000000000 */
        /* <DEDUP_REMOVED lines=13> */
[----:B------:R-:W-:Y:S01]  /*07e0*/  FADD R24, R24, R27 ;  /* 0x0000001b18187221 */ /* 0x000fe20000000000 */
[----:B-----5:R-:W-:-:S02]  /*07f0*/  FMUL R27, R17, R12 ;  /* 0x0000000c111b7220 */ /* 0x020fc40000400000 */
[----:B------:R-:W-:Y:S04]  /*0800*/  LDS R17, [R9+0xb00] ;  /* 0x000b000009117984 */ /* 0x000fe80000000800 */
[----:B------:R-:W4:Y:S01]  /*0810*/  LDS R12, [R11+0xb00] ;  /* 0x000b00000b0c7984 */ /* 0x000f220000000800 */
[----:B------:R-:W-:Y:S01]  /*0820*/  FADD R24, R24, R27 ;  /* 0x0000001b18187221 */ /* 0x000fe20000000000 */
[----:B------:R-:W-:Y:S02]  /*0830*/  FMUL R15, R15, R10 ;  /* 0x0000000a0f0f7220 */ /* 0x000fe40000400000 */
[----:B------:R-:W-:Y:S04]  /*0840*/  LDS R27, [R9+0xb80] ;  /* 0x000b8000091b7984 */ /* 0x000fe80000000800 */
[----:B------:R-:W5:Y:S01]  /*0850*/  LDS R22, [R11+0xb80] ;  /* 0x000b80000b167984 */ /* 0x000f620000000800 */
[----:B------:R-:W-:-:S03]  /*0860*/  FADD R24, R24, R15 ;  /* 0x0000000f18187221 */ /* 0x000fc60000000000 */
[----:B------:R-:W-:Y:S04]  /*0870*/  LDS R10, [R9+0xc00] ;  /* 0x000c0000090a7984 */ /* 0x000fe80000000800 */
[----:B------:R-:W5:Y:S01]  /*0880*/  LDS R15, [R11+0xc00] ;  /* 0x000c00000b0f7984 */ /* 0x000f620000000800 */
[----:B0-----:R-:W-:-:S03]  /*0890*/  FMUL R25, R20, R25 ;  /* 0x0000001914197220 */ /* 0x001fc60000400000 */
[----:B------:R-:W-:Y:S01]  /*08a0*/  LDS R20, [R11+0xe80] ;  /* 0x000e80000b147984 */ /* 0x000fe20000000800 */
[----:B------:R-:W-:Y:S01]  /*08b0*/  FADD R24, R24, R25 ;  /* 0x0000001918187221 */ /* 0x000fe20000000000 */
[----:B-1----:R-:W-:Y:S02]  /*08c0*/  FMUL R25, R23, R18 ;  /* 0x0000001217197220 */ /* 0x002fe40000400000 */
[----:B------:R-:W-:Y:S02]  /*08d0*/  LDS R23, [R9+0xc80] ;  /* 0x000c800009177984 */ /* 0x000fe40000000800 */
[----:B------:R-:W-:Y:S01]  /*08e0*/  FADD R24, R24, R25 ;  /* 0x0000001918187221 */ /* 0x000fe20000000000 */
[----:B--2---:R-:W-:Y:S01]  /*08f0*/  FMUL R25, R16, R21 ;  /* 0x0000001510197220 */ /* 0x004fe20000400000 */
[----:B------:R-:W0:Y:S03]  /*0900*/  LDS R18, [R11+0xc80] ;  /* 0x000c80000b127984 */ /* 0x000e260000000800 */
[----:B------:R-:W-:Y:S01]  /*0910*/  FADD R24, R24, R25 ;  /* 0x0000001918187221 */ /* 0x000fe20000000000 */
[----:B---3--:R-:W-:Y:S01]  /*0920*/  FMUL R25, R19, R14 ;  /* 0x0000000e13197220 */ /* 0x008fe20000400000 */
[----:B------:R-:W-:Y:S04]  /*0930*/  LDS R21, [R9+0xd00] ;  /* 0x000d000009157984 */ /* 0x000fe80000000800 */
[----:B------:R-:W1:Y:S01]  /*0940*/  LDS R16, [R11+0xd00] ;  /* 0x000d00000b107984 */ /* 0x000e620000000800 */
[----:B------:R-:W-:Y:S01]  /*0950*/  FADD R24, R24, R25 ;  /* 0x0000001918187221 */ /* 0x000fe20000000000 */
[----:B----4-:R-:W-:-:S02]  /*0960*/  FMUL R25, R17, R12 ;  /* 0x0000000c11197220 */ /* 0x010fc40000400000 */
[----:B------:R-:W-:Y:S04]  /*0970*/  LDS R19, [R9+0xd80] ;  /* 0x000d800009137984 */ /* 0x000fe80000000800 */
[----:B------:R-:W2:Y:S04]  /*0980*/  LDS R14, [R11+0xd80] ;  /* 0x000d80000b0e7984 */ /* 0x000ea80000000800 */
[----:B------:R-:W-:Y:S04]  /*0990*/  LDS R12, [R9+0xe00] ;  /* 0x000e0000090c7984 */ /* 0x000fe80000000800 */
[----:B------:R-:W3:Y:S01]  /*09a0*/  LDS R17, [R11+0xe00] ;  /* 0x000e00000b117984 */ /* 0x000ee20000000800 */
[----:B------:R-:W-:Y:S01]  /*09b0*/  FADD R24, R24, R25 ;  /* 0x0000001918187221 */ /* 0x000fe20000000000 */
[----:B-----5:R-:W-:-:S02]  /*09c0*/  FMUL R27, R27, R22 ;  /* 0x000000161b1b7220 */ /* 0x020fc40000400000 */
[----:B------:R-:W4:Y:S02]  /*09d0*/  LDS R25, [R9+0xe80] ;  /* 0x000e800009197984 */ /* 0x000f240000000800 */
[----:B------:R-:W-:Y:S01]  /*09e0*/  FADD R24, R24, R27 ;  /* 0x0000001b18187221 */ /* 0x000fe20000000000 */
[----:B------:R-:W-:Y:S01]  /*09f0*/  FMUL R27, R10, R15 ;  /* 0x0000000f0a1b7220 */ /* 0x000fe20000400000 */
[----:B------:R-:W-:Y:S04]  /*0a00*/  LDS R22, [R11+0xf80] ;  /* 0x000f80000b167984 */ /* 0x000fe80000000800 */
[----:B------:R-:W-:Y:S01]  /*0a10*/  LDS R15, [R9+0xf00] ;  /* 0x000f0000090f7984 */ /* 0x000fe20000000800 */
[----:B------:R-:W-:-:S03]  /*0a20*/  FADD R24, R24, R27 ;  /* 0x0000001b18187221 */ /* 0x000fc60000000000 */
[----:B------:R-:W5:Y:S04]  /*0a30*/  LDS R10, [R11+0xf00] ;  /* 0x000f00000b0a7984 */ /* 0x000f680000000800 */
[----:B------:R-:W5:Y:S01]  /*0a40*/  LDS R27, [R9+0xf80] ;  /* 0x000f8000091b7984 */ /* 0x000f620000000800 */
[----:B0-----:R-:W-:Y:S01]  /*0a50*/  FMUL R23, R23, R18 ;  /* 0x0000001217177220 */ /* 0x001fe20000400000 */
[----:B-1----:R-:W-:-:S03]  /*0a60*/  FMUL R16, R21, R16 ;  /* 0x0000001015107220 */ /* 0x002fc60000400000 */
[----:B------:R-:W-:-:S04]  /*0a70*/  FADD R23, R24, R23 ;  /* 0x0000001718177221 */ /* 0x000fc80000000000 */
[----:B------:R-:W-:Y:S01]  /*0a80*/  FADD R16, R23, R16 ;  /* 0x0000001017107221 */ /* 0x000fe20000000000 */
[----:B--2---:R-:W-:-:S04]  /*0a90*/  FMUL R19, R19, R14 ;  /* 0x0000000e13137220 */ /* 0x004fc80000400000 */
[----:B------:R-:W-:Y:S01]  /*0aa0*/  FADD R16, R16, R19 ;  /* 0x0000001310107221 */ /* 0x000fe20000000000 */
[----:B---3--:R-:W-:Y:S01]  /*0ab0*/  FMUL R17, R12, R17 ;  /* 0x000000110c117220 */ /* 0x008fe20000400000 */
[----:B------:R-:W-:Y:S01]  /*0ac0*/  I2FP.F32.U32 R12, R13 ;  /* 0x0000000d000c7245 */ /* 0x000fe20000201000 */
[----:B------:R-:W-:Y:S03]  /*0ad0*/  BAR.SYNC.DEFER_BLOCKING 0x0 ;  /* 0x0000000000007b1d */ /* 0x000fe60000010000 */
[----:B------:R-:W-:Y:S01]  /*0ae0*/  FSETP.GT.AND P0, PT, R3, R12, PT ;  /* 0x0000000c0300720b */ /* 0x000fe20003f04000 */
[----:B------:R-:W-:Y:S01]  /*0af0*/  FADD R16, R16, R17 ;  /* 0x0000001110107221 */ /* 0x000fe20000000000 */
[----:B----4-:R-:W-:-:S04]  /*0b00*/  FMUL R25, R25, R20 ;  /* 0x0000001419197220 */ /* 0x010fc80000400000 */
[----:B------:R-:W-:Y:S01]  /*0b10*/  FADD R16, R16, R25 ;  /* 0x0000001910107221 */ /* 0x000fe20000000000 */
[----:B-----5:R-:W-:-:S04]  /*0b20*/  FMUL R15, R15, R10 ;  /* 0x0000000a0f0f7220 */ /* 0x020fc80000400000 */
[----:B------:R-:W-:Y:S01]  /*0b30*/  FADD R15, R16, R15 ;  /* 0x0000000f100f7221 */ /* 0x000fe20000000000 */
[----:B------:R-:W-:-:S04]  /*0b40*/  FMUL R22, R27, R22 ;  /* 0x000000161b167220 */ /* 0x000fc80000400000 */
[----:B------:R-:W-:Y:S01]  /*0b50*/  FADD R10, R15, R22 ;  /* 0x000000160f0a7221 */ /* 0x000fe20000000000 */
[----:B------:R-:W-:Y:S06]  /*0b60*/  @P0 BRA `(.L_x_10) ;  /* 0xfffffff4009c0947 */ /* 0x000fec000383ffff */
.L_x_9:
[----:B------:R-:W-:-:S13]  /*0b70*/  ISETP.GE.AND P0, PT, R6, UR4, PT ;  /* 0x0000000406007c0c */ /* 0x000fda000bf06270 */
[----:B------:R-:W-:Y:S05]  /*0b80*/  @P0 EXIT ;  /* 0x000000000000094d */ /* 0x000fea0003800000 */
[----:B------:R-:W0:Y:S01]  /*0b90*/  LDC.64 R2, c[0x0][0x390] ;  /* 0x0000e400ff027b82 */ /* 0x000e220000000a00 */
[----:B------:R-:W-:-:S04]  /*0ba0*/  IMAD R5, R4, UR4, R5 ;  /* 0x0000000404057c24 */ /* 0x000fc8000f8e0205 */
[----:B0-----:R-:W-:-:S05]  /*0bb0*/  IMAD.WIDE R2, R5, 0x4, R2 ;  /* 0x0000000405027825 */ /* 0x001fca00078e0202 */
[----:B------:R-:W-:Y:S01]  /*0bc0*/  STG.E desc[UR8][R2.64], R10 ;  /* 0x0000000a02007986 */ /* 0x000fe2000c101908 */
[----:B------:R-:W-:Y:S05]  /*0bd0*/  EXIT ;  /* 0x000000000000794d */ /* 0x000fea0003800000 */
.L_x_11:
        /* <DEDUP_REMOVED lines=10> */
.L_x_18:


//--------------------- .text._Z14matrixSubtractPfS_S_i --------------------------
	.section	.text._Z14matrixSubtractPfS_S_i,"ax",@progbits
	.align	128
        .global         _Z14matrixSubtractPfS_S_i
        .type           _Z14matrixSubtractPfS_S_i,@function
        .size           _Z14matrixSubtractPfS_S_i,(.L_x_19 - _Z14matrixSubtractPfS_S_i)
        .other          _Z14matrixSubtractPfS_S_i,@"STO_CUDA_ENTRY STV_DEFAULT"
_Z14matrixSubtractPfS_S_i:
.text._Z14matrixSubtractPfS_S_i:
        /* <DEDUP_REMOVED lines=15> */
[----:B------:R-:W-:-:S06]  /*00f0*/  IMAD R9, R0, UR6, R7 ;  /* 0x0000000600097c24 */ /* 0x000fcc000f8e0207 */
[----:B------:R-:W2:Y:S08]  /*0100*/  LDC.64 R4, c[0x0][0x388] ;  /* 0x0000e200ff047b82 */ /* 0x000eb00000000a00 */
[----:B------:R-:W3:Y:S01]  /*0110*/  LDC.64 R6, c[0x0][0x390] ;  /* 0x0000e400ff067b82 */ /* 0x000ee20000000a00 */
[----:B0-----:R-:W-:-:S06]  /*0120*/  IMAD.WIDE R2, R9, 0x4, R2 ;  /* 0x0000000409027825 */ /* 0x001fcc00078e0202 */
[----:B-1----:R-:W4:Y:S01]  /*0130*/  LDG.E R2, desc[UR4][R2.64] ;  /* 0x0000000402027981 */ /* 0x002f22000c1e1900 */
[----:B--2---:R-:W-:-:S06]  /*0140*/  IMAD.WIDE R4, R9, 0x4, R4 ;  /* 0x0000000409047825 */ /* 0x004fcc00078e0204 */
[----:B------:R-:W4:Y:S01]  /*0150*/  LDG.E R5, desc[UR4][R4.64] ;  /* 0x0000000404057981 */ /* 0x000f22000c1e1900 */
[----:B---3--:R-:W-:-:S04]  /*0160*/  IMAD.WIDE R6, R9, 0x4, R6 ;  /* 0x0000000409067825 */ /* 0x008fc800078e0206 */
[----:B----4-:R-:W-:-:S05]  /*0170*/  FADD R9, R2, -R5 ;  /* 0x8000000502097221 */ /* 0x010fca0000000000 */
[----:B------:R-:W-:Y:S01]  /*0180*/  STG.E desc[UR4][R6.64], R9 ;  /* 0x0000000906007986 */ /* 0x000fe2000c101904 */
[----:B------:R-:W-:Y:S05]  /*0190*/  EXIT ;  /* 0x000000000000794d */ /* 0x000fea0003800000 */
.L_x_12:
        /* <DEDUP_REMOVED lines=14> */
.L_x_19:


//--------------------- .text._Z9matrixAddPfS_S_i --------------------------
	.section	.text._Z9matrixAddPfS_S_i,"ax",@progbits
	.align	128
        .global         _Z9matrixAddPfS_S_i
        .type           _Z9matrixAddPfS_S_i,@function
        .size           _Z9matrixAddPfS_S_i,(.L_x_20 - _Z9matrixAddPfS_S_i)
        .other          _Z9matrixAddPfS_S_i,@"STO_CUDA_ENTRY STV_DEFAULT"
_Z9matrixAddPfS_S_i:
.text._Z9matrixAddPfS_S_i:
        /* <DEDUP_REMOVED lines=23> */
[----:B----4-:R-:W-:-:S05]  /*0170*/  FADD R9, R2, R5 ;  /* 0x0000000502097221 */ /* 0x010fca0000000000 */
[----:B------:R-:W-:Y:S01]  /*0180*/  STG.E desc[UR4][R6.64], R9 ;  /* 0x0000000906007986 */ /* 0x000fe2000c101904 */
[----:B------:R-:W-:Y:S05]  /*0190*/  EXIT ;  /* 0x000000000000794d */ /* 0x000fea0003800000 */
.L_x_13:
        /* <DEDUP_REMOVED lines=14> */
.L_x_20:


//--------------------- .nv.shared._Z26matrixMultiplySharedSimplePfS_S_i --------------------------
	.section	.nv.shared._Z26matrixMultiplySharedSimplePfS_S_i,"aw",@nobits
	.sectionflags	@""
	.align	4
.nv.shared._Z26matrixMultiplySharedSimplePfS_S_i:
	.zero		33792


//--------------------- .nv.shared.reserved.0     --------------------------
	.section	.nv.shared.reserved.0,"aw",@nobits
	.weak		__nv_reservedSMEM_offset_0_alias
	.size		__nv_reservedSMEM_offset_0_alias, 0, 64
	.other		__nv_reservedSMEM_offset_0_alias,@"STO_CUDA_RESERVED_SHARED STV_DEFAULT"
__nv_reservedSMEM_offset_0_alias:
	.zero		0
	.zero		64


//--------------------- .nv.shared._Z28matrixMultiplySharedAdvancedPfS_S_i --------------------------
	.section	.nv.shared._Z28matrixMultiplySharedAdvancedPfS_S_i,"aw",@nobits
	.sectionflags	@""
	.align	4
.nv.shared._Z28matrixMultiplySharedAdvancedPfS_S_i:
	.zero		9216


//--------------------- .nv.constant0._Z26matrixMultiplySharedSimplePfS_S_i --------------------------
	.section	.nv.constant0._Z26matrixMultiplySharedSimplePfS_S_i,"a",@progbits
	.sectionflags	@""
	.align	4
.nv.constant0._Z26matrixMultiplySharedSimplePfS_S_i:
	.zero		924


//--------------------- .nv.constant0._Z14matrixMultiplyPfS_S_i --------------------------
	.section	.nv.constant0._Z14matrixMultiplyPfS_S_i,"a",@progbits
	.sectionflags	@""
	.align	4
.nv.constant0._Z14matrixMultiplyPfS_S_i:
	.zero		924


//--------------------- .nv.constant0._Z15matrixTransposePfS_i --------------------------
	.section	.nv.constant0._Z15matrixTransposePfS_i,"a",@progbits
	.sectionflags	@""
	.align	4
.nv.constant0._Z15matrixTransposePfS_i:
	.zero		916


//--------------------- .nv.constant0._Z21matrixMultiplyByConstPffS_i --------------------------
	.section	.nv.constant0._Z21matrixMultiplyByConstPffS_i,"a",@progbits
	.sectionflags	@""
	.align	4
.nv.constant0._Z21matrixMultiplyByConstPffS_i:
	.zero		924


//--------------------- .nv.constant0._Z28matrixMultiplySharedAdvancedPfS_S_i --------------------------
	.section	.nv.constant0._Z28matrixMultiplySharedAdvancedPfS_S_i,"a",@progbits
	.sectionflags	@""
	.align	4
.nv.constant0._Z28matrixMultiplySharedAdvancedPfS_S_i:
	.zero		924


//--------------------- .nv.constant0._Z14matrixSubtractPfS_S_i --------------------------
	.section	.nv.constant0._Z14matrixSubtractPfS_S_i,"a",@progbits
	.sectionflags	@""
	.align	4
.nv.constant0._Z14matrixSubtractPfS_S_i:
	.zero		924


//--------------------- .nv.constant0._Z9matrixAddPfS_S_i --------------------------
	.section	.nv.constant0._Z9matrixAddPfS_S_i,"a",@progbits
	.sectionflags	@""
	.align	4
.nv.constant0._Z9matrixAddPfS_S_i:
	.zero		924


//--------------------- SYMBOLS --------------------------

	.type		.nv.reservedSmem.offset0,@object
	.size		.nv.reservedSmem.offset0,0x4
	.type		.nv.reservedSmem.cap,@object
	.size		.nv.reservedSmem.cap,0x4
